//
// Generated by NVIDIA NVVM Compiler
//
// Compiler Build ID: CL-36424714
// Cuda compilation tools, release 13.0, V13.0.88
// Based on NVVM 20.0.0
//

.version 9.0
.target sm_100
.address_size 64

	// .globl	_Z19tiled_layout_kernelPfii

.visible .entry _Z19tiled_layout_kernelPfii(
	.param .u64 .ptr .align 1 _Z19tiled_layout_kernelPfii_param_0,
	.param .u32 _Z19tiled_layout_kernelPfii_param_1,
	.param .u32 _Z19tiled_layout_kernelPfii_param_2
)
{
	.reg .pred 	%p<5>;
	.reg .b32 	%r<30>;
	.reg .b32 	%f<2>;
	.reg .b64 	%rd<5>;

	ld.param.u64 	%rd1, [_Z19tiled_layout_kernelPfii_param_0];
	ld.param.u32 	%r4, [_Z19tiled_layout_kernelPfii_param_1];
	ld.param.u32 	%r5, [_Z19tiled_layout_kernelPfii_param_2];
	mov.u32 	%r6, %tid.x;
	mov.u32 	%r7, %ctaid.x;
	mov.u32 	%r8, %ntid.x;
	mad.lo.s32 	%r9, %r7, %r8, %r6;
	div.s32 	%r1, %r9, %r5;
	mul.lo.s32 	%r10, %r1, %r5;
	sub.s32 	%r2, %r9, %r10;
	setp.ge.s32 	%p1, %r1, %r4;
	setp.lt.s32 	%p2, %r5, 0;
	or.pred  	%p3, %p2, %p1;
	@%p3 bra 	$L__BB0_3;
	shr.s32 	%r11, %r1, 31;
	shr.u32 	%r12, %r11, 29;
	add.s32 	%r13, %r1, %r12;
	and.b32  	%r14, %r13, 536870904;
	sub.s32 	%r15, %r1, %r14;
	shr.s32 	%r16, %r2, 31;
	shr.u32 	%r17, %r16, 29;
	add.s32 	%r18, %r2, %r17;
	and.b32  	%r19, %r18, -8;
	sub.s32 	%r20, %r2, %r19;
	shl.b32 	%r21, %r13, 5;
	and.b32  	%r22, %r21, -256;
	shl.b32 	%r23, %r18, 3;
	and.b32  	%r24, %r23, -64;
	shl.b32 	%r25, %r15, 3;
	add.s32 	%r26, %r25, %r20;
	add.s32 	%r27, %r26, %r22;
	add.s32 	%r3, %r27, %r24;
	mul.lo.s32 	%r28, %r5, %r4;
	setp.ge.s32 	%p4, %r3, %r28;
	@%p4 bra 	$L__BB0_3;
	mad.lo.s32 	%r29, %r1, %r5, %r2;
	cvt.rn.f32.s32 	%f1, %r29;
	cvta.to.global.u64 	%rd2, %rd1;
	mul.wide.s32 	%rd3, %r3, 4;
	add.s64 	%rd4, %rd2, %rd3;
	st.global.f32 	[%rd4], %f1;
$L__BB0_3:
	ret;

}
	// .globl	_Z17tiled_gemm_kernelPfS_S_i
.visible .entry _Z17tiled_gemm_kernelPfS_S_i(
	.param .u64 .ptr .align 1 _Z17tiled_gemm_kernelPfS_S_i_param_0,
	.param .u64 .ptr .align 1 _Z17tiled_gemm_kernelPfS_S_i_param_1,
	.param .u64 .ptr .align 1 _Z17tiled_gemm_kernelPfS_S_i_param_2,
	.param .u32 _Z17tiled_gemm_kernelPfS_S_i_param_3
)
{
	.reg .pred 	%p<26>;
	.reg .b32 	%r<91>;
	.reg .b32 	%f<67>;
	.reg .b64 	%rd<43>;

	ld.param.u64 	%rd5, [_Z17tiled_gemm_kernelPfS_S_i_param_0];
	ld.param.u64 	%rd6, [_Z17tiled_gemm_kernelPfS_S_i_param_1];
	ld.param.u64 	%rd7, [_Z17tiled_gemm_kernelPfS_S_i_param_2];
	ld.param.u32 	%r38, [_Z17tiled_gemm_kernelPfS_S_i_param_3];
	cvta.to.global.u64 	%rd1, %rd6;
	cvta.to.global.u64 	%rd2, %rd5;
	cvta.to.global.u64 	%rd3, %rd7;
	mov.u32 	%r39, %tid.x;
	mov.u32 	%r40, %ctaid.x;
	mov.u32 	%r41, %ntid.x;
	mad.lo.s32 	%r42, %r40, %r41, %r39;
	div.s32 	%r43, %r42, %r38;
	shr.s32 	%r44, %r43, 31;
	shr.u32 	%r45, %r44, 28;
	add.s32 	%r46, %r43, %r45;
	and.b32  	%r1, %r46, -16;
	mul.lo.s32 	%r47, %r43, %r38;
	sub.s32 	%r48, %r42, %r47;
	shr.s32 	%r49, %r48, 31;
	shr.u32 	%r50, %r49, 28;
	add.s32 	%r51, %r48, %r50;
	and.b32  	%r2, %r51, -16;
	setp.ge.s32 	%p1, %r1, %r38;
	@%p1 bra 	$L__BB1_28;
	setp.lt.s32 	%p2, %r38, 1;
	@%p2 bra 	$L__BB1_18;
	add.s32 	%r3, %r38, -1;
	and.b32  	%r4, %r38, 7;
	and.b32  	%r5, %r38, 2147483640;
	and.b32  	%r6, %r38, 1;
	neg.s32 	%r7, %r5;
	shl.b32 	%r8, %r38, 3;
	mov.b32 	%r80, 0;
	mul.wide.u32 	%rd35, %r38, 4;
$L__BB1_3:
	setp.lt.s32 	%p12, %r2, %r38;
	add.s32 	%r10, %r80, %r1;
	@%p12 bra 	$L__BB1_5;
$L__BB1_4:
	add.s32 	%r11, %r80, 1;
	setp.lt.u32 	%p23, %r80, 15;
	add.s32 	%r79, %r11, %r1;
	setp.lt.s32 	%p24, %r79, %r38;
	and.pred  	%p25, %p23, %p24;
	mov.u32 	%r80, %r11;
	@%p25 bra 	$L__BB1_3;
	bra.uni 	$L__BB1_28;
$L__BB1_5:
	mul.lo.s32 	%r12, %r10, %r38;
	mov.b32 	%r81, 0;
$L__BB1_6:
	mov.u32 	%r13, %r81;
	setp.lt.u32 	%p13, %r3, 7;
	add.s32 	%r14, %r13, %r2;
	mov.f32 	%f66, 0f00000000;
	mov.b32 	%r86, 0;
	@%p13 bra 	$L__BB1_9;
	mov.f32 	%f66, 0f00000000;
	mov.u32 	%r82, %r12;
	mov.u32 	%r83, %r14;
	mov.u32 	%r84, %r7;
$L__BB1_8:
	.pragma "nounroll";
	mul.wide.s32 	%rd11, %r82, 4;
	add.s64 	%rd12, %rd2, %rd11;
	ld.global.f32 	%f16, [%rd12];
	mul.wide.s32 	%rd13, %r83, 4;
	add.s64 	%rd14, %rd1, %rd13;
	ld.global.f32 	%f17, [%rd14];
	fma.rn.f32 	%f18, %f16, %f17, %f66;
	ld.global.f32 	%f19, [%rd12+4];
	mul.wide.u32 	%rd15, %r38, 4;
	add.s64 	%rd16, %rd14, %rd15;
	ld.global.f32 	%f20, [%rd16];
	fma.rn.f32 	%f21, %f19, %f20, %f18;
	ld.global.f32 	%f22, [%rd12+8];
	add.s64 	%rd17, %rd16, %rd15;
	ld.global.f32 	%f23, [%rd17];
	fma.rn.f32 	%f24, %f22, %f23, %f21;
	ld.global.f32 	%f25, [%rd12+12];
	add.s64 	%rd18, %rd17, %rd15;
	ld.global.f32 	%f26, [%rd18];
	fma.rn.f32 	%f27, %f25, %f26, %f24;
	ld.global.f32 	%f28, [%rd12+16];
	add.s64 	%rd19, %rd18, %rd15;
	ld.global.f32 	%f29, [%rd19];
	fma.rn.f32 	%f30, %f28, %f29, %f27;
	ld.global.f32 	%f31, [%rd12+20];
	add.s64 	%rd20, %rd19, %rd15;
	ld.global.f32 	%f32, [%rd20];
	fma.rn.f32 	%f33, %f31, %f32, %f30;
	ld.global.f32 	%f34, [%rd12+24];
	add.s64 	%rd21, %rd20, %rd15;
	ld.global.f32 	%f35, [%rd21];
	fma.rn.f32 	%f36, %f34, %f35, %f33;
	ld.global.f32 	%f37, [%rd12+28];
	add.s64 	%rd22, %rd21, %rd15;
	ld.global.f32 	%f38, [%rd22];
	fma.rn.f32 	%f66, %f37, %f38, %f36;
	add.s32 	%r84, %r84, 8;
	add.s32 	%r83, %r83, %r8;
	add.s32 	%r82, %r82, 8;
	setp.ne.s32 	%p14, %r84, 0;
	mov.u32 	%r86, %r5;
	@%p14 bra 	$L__BB1_8;
$L__BB1_9:
	setp.eq.s32 	%p15, %r4, 0;
	@%p15 bra 	$L__BB1_17;
	add.s32 	%r69, %r4, -1;
	setp.lt.u32 	%p16, %r69, 3;
	@%p16 bra 	$L__BB1_12;
	add.s32 	%r70, %r86, %r12;
	mul.wide.s32 	%rd23, %r70, 4;
	add.s64 	%rd24, %rd2, %rd23;
	ld.global.f32 	%f40, [%rd24];
	mad.lo.s32 	%r71, %r86, %r38, %r14;
	mul.wide.s32 	%rd25, %r71, 4;
	add.s64 	%rd26, %rd1, %rd25;
	ld.global.f32 	%f41, [%rd26];
	fma.rn.f32 	%f42, %f40, %f41, %f66;
	ld.global.f32 	%f43, [%rd24+4];
	add.s64 	%rd28, %rd26, %rd35;
	ld.global.f32 	%f44, [%rd28];
	fma.rn.f32 	%f45, %f43, %f44, %f42;
	ld.global.f32 	%f46, [%rd24+8];
	add.s64 	%rd29, %rd28, %rd35;
	ld.global.f32 	%f47, [%rd29];
	fma.rn.f32 	%f48, %f46, %f47, %f45;
	ld.global.f32 	%f49, [%rd24+12];
	add.s64 	%rd30, %rd29, %rd35;
	ld.global.f32 	%f50, [%rd30];
	fma.rn.f32 	%f66, %f49, %f50, %f48;
	add.s32 	%r86, %r86, 4;
$L__BB1_12:
	and.b32  	%r72, %r38, 3;
	setp.eq.s32 	%p17, %r72, 0;
	@%p17 bra 	$L__BB1_17;
	setp.eq.s32 	%p18, %r72, 1;
	@%p18 bra 	$L__BB1_15;
	add.s32 	%r73, %r86, %r12;
	mul.wide.s32 	%rd31, %r73, 4;
	add.s64 	%rd32, %rd2, %rd31;
	ld.global.f32 	%f52, [%rd32];
	mad.lo.s32 	%r74, %r86, %r38, %r14;
	mul.wide.s32 	%rd33, %r74, 4;
	add.s64 	%rd34, %rd1, %rd33;
	ld.global.f32 	%f53, [%rd34];
	fma.rn.f32 	%f54, %f52, %f53, %f66;
	ld.global.f32 	%f55, [%rd32+4];
	add.s64 	%rd36, %rd34, %rd35;
	ld.global.f32 	%f56, [%rd36];
	fma.rn.f32 	%f66, %f55, %f56, %f54;
	add.s32 	%r86, %r86, 2;
$L__BB1_15:
	setp.eq.s32 	%p19, %r6, 0;
	@%p19 bra 	$L__BB1_17;
	add.s32 	%r75, %r86, %r12;
	mul.wide.s32 	%rd37, %r75, 4;
	add.s64 	%rd38, %rd2, %rd37;
	ld.global.f32 	%f57, [%rd38];
	mad.lo.s32 	%r76, %r86, %r38, %r14;
	mul.wide.s32 	%rd39, %r76, 4;
	add.s64 	%rd40, %rd1, %rd39;
	ld.global.f32 	%f58, [%rd40];
	fma.rn.f32 	%f66, %f57, %f58, %f66;
$L__BB1_17:
	add.s32 	%r77, %r14, %r12;
	mul.wide.s32 	%rd41, %r77, 4;
	add.s64 	%rd42, %rd3, %rd41;
	st.global.f32 	[%rd42], %f66;
	add.s32 	%r81, %r13, 1;
	setp.lt.u32 	%p20, %r13, 15;
	add.s32 	%r78, %r14, 1;
	setp.lt.s32 	%p21, %r78, %r38;
	and.pred  	%p22, %p20, %p21;
	@%p22 bra 	$L__BB1_6;
	bra.uni 	$L__BB1_4;
$L__BB1_18:
	not.b32 	%r53, %r2;
	add.s32 	%r27, %r38, %r53;
	min.u32 	%r54, %r27, 15;
	add.s32 	%r55, %r54, 1;
	and.b32  	%r28, %r55, 3;
	and.b32  	%r29, %r55, 28;
	mov.b32 	%r88, 0;
$L__BB1_19:
	mov.u32 	%r30, %r88;
	setp.ge.s32 	%p3, %r2, %r38;
	add.s32 	%r31, %r30, %r1;
	@%p3 bra 	$L__BB1_27;
	setp.lt.u32 	%p4, %r27, 3;
	mul.lo.s32 	%r32, %r31, %r38;
	mov.b32 	%r90, 0;
	@%p4 bra 	$L__BB1_23;
	add.s32 	%r33, %r2, %r32;
	mov.b32 	%r89, 0;
$L__BB1_22:
	add.s32 	%r58, %r89, %r33;
	mul.wide.s32 	%rd8, %r58, 4;
	add.s64 	%rd9, %rd3, %rd8;
	mov.b32 	%r59, 0;
	st.global.u32 	[%rd9], %r59;
	st.global.u32 	[%rd9+4], %r59;
	st.global.u32 	[%rd9+8], %r59;
	st.global.u32 	[%rd9+12], %r59;
	add.s32 	%r89, %r89, 4;
	setp.ne.s32 	%p5, %r89, %r29;
	mov.u32 	%r90, %r29;
	@%p5 bra 	$L__BB1_22;
$L__BB1_23:
	setp.eq.s32 	%p6, %r28, 0;
	@%p6 bra 	$L__BB1_27;
	setp.eq.s32 	%p7, %r28, 1;
	add.s32 	%r60, %r90, %r2;
	add.s32 	%r61, %r60, %r32;
	mul.wide.s32 	%rd10, %r61, 4;
	add.s64 	%rd4, %rd3, %rd10;
	mov.b32 	%r62, 0;
	st.global.u32 	[%rd4], %r62;
	@%p7 bra 	$L__BB1_27;
	setp.eq.s32 	%p8, %r28, 2;
	mov.b32 	%r63, 0;
	st.global.u32 	[%rd4+4], %r63;
	@%p8 bra 	$L__BB1_27;
	mov.b32 	%r64, 0;
	st.global.u32 	[%rd4+8], %r64;
$L__BB1_27:
	add.s32 	%r88, %r30, 1;
	setp.lt.u32 	%p9, %r30, 15;
	add.s32 	%r65, %r31, 1;
	setp.lt.s32 	%p10, %r65, %r38;
	and.pred  	%p11, %p9, %p10;
	@%p11 bra 	$L__BB1_19;
$L__BB1_28:
	ret;

}


// ===== COMPILED SASS (sm_100) =====

	.target	sm_100

	.elftype	@"ET_EXEC"


//--------------------- .note.nv.tkinfo           --------------------------
	.section	.note.nv.tkinfo,"",@"SHT_NOTE"
	.sectionflags	@"SHF_NOTE_NV_TKINFO"
	.tkinfo
        /*0018*/ 	.word	0x00000002
        /*0030*/ 	.string	""
        /*0030*/ 	.string	"ptxas"
        /*0030*/ 	.string	"Cuda compilation tools, release 13.0, V13.0.88"
        /*0030*/ 	.string	"Build cuda_13.0.r13.0/compiler.36424714_0"
        /*0030*/ 	.string	"-arch sm_100 -m 64 "



//--------------------- .note.nv.cuinfo           --------------------------
	.section	.note.nv.cuinfo,"",@"SHT_NOTE"
	.sectionflags	@"SHF_NOTE_NV_CUINFO"
        /*0018*/ 	.short	0x0002
        /*001a*/ 	.short	0x0064
        /*001c*/ 	.short	0x0082
	.zero		2


//--------------------- .nv.info                  --------------------------
	.section	.nv.info,"",@"SHT_CUDA_INFO"
	.align	4


	//----- nvinfo : EIATTR_REGCOUNT
	.align		4
        /*0000*/ 	.byte	0x04, 0x2f
        /*0002*/ 	.short	(.L_1 - .L_0)
	.align		4
.L_0:
        /*0004*/ 	.word	index@(_Z19tiled_layout_kernelPfii)
        /*0008*/ 	.word	0x0000000c


	//----- nvinfo : EIATTR_FRAME_SIZE
	.align		4
.L_1:
        /*000c*/ 	.byte	0x04, 0x11
        /*000e*/ 	.short	(.L_3 - .L_2)
	.align		4
.L_2:
        /*0010*/ 	.word	index@(_Z19tiled_layout_kernelPfii)
        /*0014*/ 	.word	0x00000000


	//----- nvinfo : EIATTR_REGCOUNT
	.align		4
.L_3:
        /*0018*/ 	.byte	0x04, 0x2f
        /*001a*/ 	.short	(.L_5 - .L_4)
	.align		4
.L_4:
        /*001c*/ 	.word	index@(_Z17tiled_gemm_kernelPfS_S_i)
        /*0020*/ 	.word	0x00000020


	//----- nvinfo : EIATTR_FRAME_SIZE
	.align		4
.L_5:
        /*0024*/ 	.byte	0x04, 0x11
        /*0026*/ 	.short	(.L_7 - .L_6)
	.align		4
.L_6:
        /*0028*/ 	.word	index@(_Z17tiled_gemm_kernelPfS_S_i)
        /*002c*/ 	.word	0x00000000


	//----- nvinfo : EIATTR_MIN_STACK_SIZE
	.align		4
.L_7:
        /*0030*/ 	.byte	0x04, 0x12
        /*0032*/ 	.short	(.L_9 - .L_8)
	.align		4
.L_8:
        /*0034*/ 	.word	index@(_Z17tiled_gemm_kernelPfS_S_i)
        /*0038*/ 	.word	0x00000000


	//----- nvinfo : EIATTR_MIN_STACK_SIZE
	.align		4
.L_9:
        /*003c*/ 	.byte	0x04, 0x12
        /*003e*/ 	.short	(.L_11 - .L_10)
	.align		4
.L_10:
        /*0040*/ 	.word	index@(_Z19tiled_layout_kernelPfii)
        /*0044*/ 	.word	0x00000000
.L_11:


//--------------------- .nv.compat                --------------------------
	.section	.nv.compat,"",@"SHT_CUDA_COMPAT_INFO"
	.align	4
        /*0000*/ 	.byte	0x02, 0x09, 0x00, 0x00, 0x02, 0x02, 0x01, 0x00, 0x02, 0x05, 0x05, 0x00, 0x03, 0x07, 0x01, 0x01
        /*0010*/ 	.byte	0x02, 0x03, 0x00, 0x00, 0x02, 0x06, 0x01, 0x00, 0x04, 0x0b, 0x08, 0x00, 0x09, 0x00, 0x00, 0x00
        /*0020*/ 	.byte	0x00, 0x00, 0x00, 0x00


//--------------------- .nv.info._Z17tiled_gemm_kernelPfS_S_i --------------------------
	.section	.nv.info._Z17tiled_gemm_kernelPfS_S_i,"",@"SHT_CUDA_INFO"
	.sectionflags	@""
	.align	4


	//----- nvinfo : EIATTR_CUDA_API_VERSION
	.align		4
        /*0000*/ 	.byte	0x04, 0x37
        /*0002*/ 	.short	(.L_13 - .L_12)
.L_12:
        /*0004*/ 	.word	0x00000082


	//----- nvinfo : EIATTR_KPARAM_INFO
	.align		4
.L_13:
        /*0008*/ 	.byte	0x04, 0x17
        /*000a*/ 	.short	(.L_15 - .L_14)
.L_14:
        /*000c*/ 	.word	0x00000000
        /*0010*/ 	.short	0x0003
        /*0012*/ 	.short	0x0018
        /*0014*/ 	.byte	0x00, 0xf0, 0x11, 0x00


	//----- nvinfo : EIATTR_KPARAM_INFO
	.align		4
.L_15:
        /*0018*/ 	.byte	0x04, 0x17
        /*001a*/ 	.short	(.L_17 - .L_16)
.L_16:
        /*001c*/ 	.word	0x00000000
        /*0020*/ 	.short	0x0002
        /*0022*/ 	.short	0x0010
        /*0024*/ 	.byte	0x00, 0xf5, 0x21, 0x00


	//----- nvinfo : EIATTR_KPARAM_INFO
	.align		4
.L_17:
        /*0028*/ 	.byte	0x04, 0x17
        /*002a*/ 	.short	(.L_19 - .L_18)
.L_18:
        /*002c*/ 	.word	0x00000000
        /*0030*/ 	.short	0x0001
        /*0032*/ 	.short	0x0008
        /*0034*/ 	.byte	0x00, 0xf5, 0x21, 0x00


	//----- nvinfo : EIATTR_KPARAM_INFO
	.align		4
.L_19:
        /*0038*/ 	.byte	0x04, 0x17
        /*003a*/ 	.short	(.L_21 - .L_20)
.L_20:
        /*003c*/ 	.word	0x00000000
        /*0040*/ 	.short	0x0000
        /*0042*/ 	.short	0x0000
        /*0044*/ 	.byte	0x00, 0xf5, 0x21, 0x00


	//----- nvinfo : EIATTR_SPARSE_MMA_MASK
	.align		4
.L_21:
        /*0048*/ 	.byte	0x03, 0x50
        /*004a*/ 	.short	0x0000


	//----- nvinfo : EIATTR_MAXREG_COUNT
	.align		4
        /*004c*/ 	.byte	0x03, 0x1b
        /*004e*/ 	.short	0x00ff


	//----- nvinfo : EIATTR_MERCURY_ISA_VERSION
	.align		4
        /*0050*/ 	.byte	0x03, 0x5f
        /*0052*/ 	.short	0x0101


	//----- nvinfo : EIATTR_VRC_CTA_INIT_COUNT
	.align		4
        /*0054*/ 	.byte	0x02, 0x4a
	.zero		1
	.zero		1


	//----- nvinfo : EIATTR_EXIT_INSTR_OFFSETS
	.align		4
        /*0058*/ 	.byte	0x04, 0x1c
        /*005a*/ 	.short	(.L_23 - .L_22)


	//   ....[0]....
.L_22:
        /*005c*/ 	.word	0x00000230


	//   ....[1]....
        /*0060*/ 	.word	0x00000b40


	//   ....[2]....
        /*0064*/ 	.word	0x00001280


	//   ....[3]....
        /*0068*/ 	.word	0x000012b0


	//----- nvinfo : EIATTR_CRS_STACK_SIZE
	.align		4
.L_23:
        /*006c*/ 	.byte	0x04, 0x1e
        /*006e*/ 	.short	(.L_25 - .L_24)
.L_24:
        /*0070*/ 	.word	0x00000000


	//----- nvinfo : EIATTR_CBANK_PARAM_SIZE
	.align		4
.L_25:
        /*0074*/ 	.byte	0x03, 0x19
        /*0076*/ 	.short	0x001c


	//----- nvinfo : EIATTR_PARAM_CBANK
	.align		4
        /*0078*/ 	.byte	0x04, 0x0a
        /*007a*/ 	.short	(.L_27 - .L_26)
	.align		4
.L_26:
        /*007c*/ 	.word	index@(.nv.constant0._Z17tiled_gemm_kernelPfS_S_i)
        /*0080*/ 	.short	0x0380
        /*0082*/ 	.short	0x001c


	//----- nvinfo : EIATTR_SW_WAR
	.align		4
.L_27:
        /*0084*/ 	.byte	0x04, 0x36
        /*0086*/ 	.short	(.L_29 - .L_28)
.L_28:
        /*0088*/ 	.word	0x00000008
.L_29:


//--------------------- .nv.info._Z19tiled_layout_kernelPfii --------------------------
	.section	.nv.info._Z19tiled_layout_kernelPfii,"",@"SHT_CUDA_INFO"
	.sectionflags	@""
	.align	4


	//----- nvinfo : EIATTR_CUDA_API_VERSION
	.align		4
        /*0000*/ 	.byte	0x04, 0x37
        /*0002*/ 	.short	(.L_31 - .L_30)
.L_30:
        /*0004*/ 	.word	0x00000082


	//----- nvinfo : EIATTR_KPARAM_INFO
	.align		4
.L_31:
        /*0008*/ 	.byte	0x04, 0x17
        /*000a*/ 	.short	(.L_33 - .L_32)
.L_32:
        /*000c*/ 	.word	0x00000000
        /*0010*/ 	.short	0x0002
        /*0012*/ 	.short	0x000c
        /*0014*/ 	.byte	0x00, 0xf0, 0x11, 0x00


	//----- nvinfo : EIATTR_KPARAM_INFO
	.align		4
.L_33:
        /*0018*/ 	.byte	0x04, 0x17
        /*001a*/ 	.short	(.L_35 - .L_34)
.L_34:
        /*001c*/ 	.word	0x00000000
        /*0020*/ 	.short	0x0001
        /*0022*/ 	.short	0x0008
        /*0024*/ 	.byte	0x00, 0xf0, 0x11, 0x00


	//----- nvinfo : EIATTR_KPARAM_INFO
	.align		4
.L_35:
        /*0028*/ 	.byte	0x04, 0x17
        /*002a*/ 	.short	(.L_37 - .L_36)
.L_36:
        /*002c*/ 	.word	0x00000000
        /*0030*/ 	.short	0x0000
        /*0032*/ 	.short	0x0000
        /*0034*/ 	.byte	0x00, 0xf5, 0x21, 0x00


	//----- nvinfo : EIATTR_SPARSE_MMA_MASK
	.align		4
.L_37:
        /*0038*/ 	.byte	0x03, 0x50
        /*003a*/ 	.short	0x0000


	//----- nvinfo : EIATTR_MAXREG_COUNT
	.align		4
        /*003c*/ 	.byte	0x03, 0x1b
        /*003e*/ 	.short	0x00ff


	//----- nvinfo : EIATTR_MERCURY_ISA_VERSION
	.align		4
        /*0040*/ 	.byte	0x03, 0x5f
        /*0042*/ 	.short	0x0101


	//----- nvinfo : EIATTR_VRC_CTA_INIT_COUNT
	.align		4
        /*0044*/ 	.byte	0x02, 0x4a
	.zero		1
	.zero		1


	//----- nvinfo : EIATTR_EXIT_INSTR_OFFSETS
	.align		4
        /*0048*/ 	.byte	0x04, 0x1c
        /*004a*/ 	.short	(.L_39 - .L_38)


	//   ....[0]....
.L_38:
        /*004c*/ 	.word	0x00000230


	//   ....[1]....
        /*0050*/ 	.word	0x00000340


	//   ....[2]....
        /*0054*/ 	.word	0x000003b0


	//----- nvinfo : EIATTR_CBANK_PARAM_SIZE
	.align		4
.L_39:
        /*0058*/ 	.byte	0x03, 0x19
        /*005a*/ 	.short	0x0010


	//----- nvinfo : EIATTR_PARAM_CBANK
	.align		4
        /*005c*/ 	.byte	0x04, 0x0a
        /*005e*/ 	.short	(.L_41 - .L_40)
	.align		4
.L_40:
        /*0060*/ 	.word	index@(.nv.constant0._Z19tiled_layout_kernelPfii)
        /*0064*/ 	.short	0x0380
        /*0066*/ 	.short	0x0010


	//----- nvinfo : EIATTR_SW_WAR
	.align		4
.L_41:
        /*0068*/ 	.byte	0x04, 0x36
        /*006a*/ 	.short	(.L_43 - .L_42)
.L_42:
        /*006c*/ 	.word	0x00000008
.L_43:


//--------------------- .nv.callgraph             --------------------------
	.section	.nv.callgraph,"",@"SHT_CUDA_CALLGRAPH"
	.align	4
	.sectionentsize	8
	.align		4
        /*0000*/ 	.word	0x00000000
	.align		4
        /*0004*/ 	.word	0xffffffff
	.align		4
        /*0008*/ 	.word	0x00000000
	.align		4
        /*000c*/ 	.word	0xfffffffe
	.align		4
        /*0010*/ 	.word	0x00000000
	.align		4
        /*0014*/ 	.word	0xfffffffd
	.align		4
        /*0018*/ 	.word	0x00000000
	.align		4
        /*001c*/ 	.word	0xfffffffc


//--------------------- .text._Z17tiled_gemm_kernelPfS_S_i --------------------------
	.section	.text._Z17tiled_gemm_kernelPfS_S_i,"ax",@progbits
	.align	128
        .global         _Z17tiled_gemm_kernelPfS_S_i
        .type           _Z17tiled_gemm_kernelPfS_S_i,@function
        .size           _Z17tiled_gemm_kernelPfS_S_i,(.L_x_26 - _Z17tiled_gemm_kernelPfS_S_i)
        .other          _Z17tiled_gemm_kernelPfS_S_i,@"STO_CUDA_ENTRY STV_DEFAULT"
_Z17tiled_gemm_kernelPfS_S_i:
.text._Z17tiled_gemm_kernelPfS_S_i:
[----:B------:R-:W-:Y:S08]  /*0000*/  LDC R1, c[0x0][0x37c] ;  /* 0x0000df00ff017b82 */ /* 0x000ff00000000800 */
[----:B------:R-:W0:Y:S01]  /*0010*/  LDC R5, c[0x0][0x398] ;  /* 0x0000e600ff057b82 */ /* 0x000e220000000800 */
[----:B------:R-:W1:Y:S07]  /*0020*/  S2R R4, SR_TID.X ;  /* 0x0000000000047919 */ /* 0x000e6e0000002100 */
[----:B------:R-:W1:Y:S08]  /*0030*/  S2UR UR4, SR_CTAID.X ;  /* 0x00000000000479c3 */ /* 0x000e700000002500 */
[----:B------:R-:W1:Y:S01]  /*0040*/  LDC R7, c[0x0][0x360] ;  /* 0x0000d800ff077b82 */ /* 0x000e620000000800 */
[----:B0-----:R-:W-:-:S04]  /*0050*/  IABS R9, R5 ;  /* 0x0000000500097213 */ /* 0x001fc80000000000 */
[----:B------:R-:W0:Y:S01]  /*0060*/  I2F.RP R0, R9 ;  /* 0x0000000900007306 */ /* 0x000e220000209400 */
[----:B-1----:R-:W-:-:S07]  /*0070*/  IMAD R4, R7, UR4, R4 ;  /* 0x0000000407047c24 */ /* 0x002fce000f8e0204 */
[----:B0-----:R-:W0:Y:S02]  /*0080*/  MUFU.RCP R0, R0 ;  /* 0x0000000000007308 */ /* 0x001e240000001000 */
[----:B0-----:R-:W-:Y:S02]  /*0090*/  IADD3 R2, PT, PT, R0, 0xffffffe, RZ ;  /* 0x0ffffffe00027810 */ /* 0x001fe40007ffe0ff */
[----:B------:R-:W-:-:S04]  /*00a0*/  IABS R0, R4 ;  /* 0x0000000400007213 */ /* 0x000fc80000000000 */
[----:B------:R0:W1:Y:S02]  /*00b0*/  F2I.FTZ.U32.TRUNC.NTZ R3, R2 ;  /* 0x0000000200037305 */ /* 0x000064000021f000 */
[----:B0-----:R-:W-:Y:S02]  /*00c0*/  HFMA2 R2, -RZ, RZ, 0, 0 ;  /* 0x00000000ff027431 */ /* 0x001fe400000001ff */
[----:B-1----:R-:W-:-:S04]  /*00d0*/  IMAD.MOV R6, RZ, RZ, -R3 ;  /* 0x000000ffff067224 */ /* 0x002fc800078e0a03 */
[----:B------:R-:W-:-:S04]  /*00e0*/  IMAD R7, R6, R9, RZ ;  /* 0x0000000906077224 */ /* 0x000fc800078e02ff */
[----:B------:R-:W-:-:S06]  /*00f0*/  IMAD.HI.U32 R3, R3, R7, R2 ;  /* 0x0000000703037227 */ /* 0x000fcc00078e0002 */
[----:B------:R-:W-:-:S04]  /*0100*/  IMAD.HI.U32 R3, R3, R0, RZ ;  /* 0x0000000003037227 */ /* 0x000fc800078e00ff */
[----:B------:R-:W-:-:S04]  /*0110*/  IMAD.MOV R6, RZ, RZ, -R3 ;  /* 0x000000ffff067224 */ /* 0x000fc800078e0a03 */
[----:B------:R-:W-:-:S05]  /*0120*/  IMAD R0, R9, R6, R0 ;  /* 0x0000000609007224 */ /* 0x000fca00078e0200 */
[----:B------:R-:W-:-:S13]  /*0130*/  ISETP.GT.U32.AND P2, PT, R9, R0, PT ;  /* 0x000000000900720c */ /* 0x000fda0003f44070 */
[-C--:B------:R-:W-:Y:S01]  /*0140*/  @!P2 IADD3 R0, PT, PT, R0, -R9.reuse, RZ ;  /* 0x800000090000a210 */ /* 0x080fe20007ffe0ff */
[----:B------:R-:W-:Y:S01]  /*0150*/  @!P2 VIADD R3, R3, 0x1 ;  /* 0x000000010303a836 */ /* 0x000fe20000000000 */
[----:B------:R-:W-:Y:S02]  /*0160*/  ISETP.NE.AND P2, PT, R5, RZ, PT ;  /* 0x000000ff0500720c */ /* 0x000fe40003f45270 */
[----:B------:R-:W-:Y:S02]  /*0170*/  ISETP.GE.U32.AND P0, PT, R0, R9, PT ;  /* 0x000000090000720c */ /* 0x000fe40003f06070 */
[----:B------:R-:W-:-:S04]  /*0180*/  LOP3.LUT R0, R4, R5, RZ, 0x3c, !PT ;  /* 0x0000000504007212 */ /* 0x000fc800078e3cff */
[----:B------:R-:W-:-:S07]  /*0190*/  ISETP.GE.AND P1, PT, R0, RZ, PT ;  /* 0x000000ff0000720c */ /* 0x000fce0003f26270 */
[----:B------:R-:W-:-:S06]  /*01a0*/  @P0 IADD3 R3, PT, PT, R3, 0x1, RZ ;  /* 0x0000000103030810 */ /* 0x000fcc0007ffe0ff */
[----:B------:R-:W-:Y:S01]  /*01b0*/  @!P1 IMAD.MOV R3, RZ, RZ, -R3 ;  /* 0x000000ffff039224 */ /* 0x000fe200078e0a03 */
[----:B------:R-:W-:-:S04]  /*01c0*/  @!P2 LOP3.LUT R3, RZ, R5, RZ, 0x33, !PT ;  /* 0x00000005ff03a212 */ /* 0x000fc800078e33ff */
[----:B------:R-:W-:-:S04]  /*01d0*/  SHF.R.S32.HI R0, RZ, 0x1f, R3 ;  /* 0x0000001fff007819 */ /* 0x000fc80000011403 */
[----:B------:R-:W-:Y:S02]  /*01e0*/  LEA.HI R0, R0, R3, RZ, 0x4 ;  /* 0x0000000300007211 */ /* 0x000fe400078f20ff */
[----:B------:R-:W-:Y:S02]  /*01f0*/  IADD3 R3, PT, PT, -R3, RZ, RZ ;  /* 0x000000ff03037210 */ /* 0x000fe40007ffe1ff */
[----:B------:R-:W-:-:S03]  /*0200*/  LOP3.LUT R0, R0, 0xfffffff0, RZ, 0xc0, !PT ;  /* 0xfffffff000007812 */ /* 0x000fc600078ec0ff */
[----:B------:R-:W-:Y:S01]  /*0210*/  IMAD R4, R5, R3, R4 ;  /* 0x0000000305047224 */ /* 0x000fe200078e0204 */
[----:B------:R-:W-:-:S13]  /*0220*/  ISETP.GE.AND P0, PT, R0, R5, PT ;  /* 0x000000050000720c */ /* 0x000fda0003f06270 */
[----:B------:R-:W-:Y:S05]  /*0230*/  @P0 EXIT ;  /* 0x000000000000094d */ /* 0x000fea0003800000 */
[----:B------:R-:W-:Y:S01]  /*0240*/  ISETP.GE.AND P0, PT, R5, 0x1, PT ;  /* 0x000000010500780c */ /* 0x000fe20003f06270 */
[----:B------:R-:W0:Y:S01]  /*0250*/  LDCU.64 UR4, c[0x0][0x358] ;  /* 0x00006b00ff0477ac */ /* 0x000e220008000a00 */
[----:B------:R-:W-:-:S04]  /*0260*/  SHF.R.S32.HI R3, RZ, 0x1f, R4 ;  /* 0x0000001fff037819 */ /* 0x000fc80000011404 */
[----:B------:R-:W-:-:S04]  /*0270*/  LEA.HI R2, R3, R4, RZ, 0x4 ;  /* 0x0000000403027211 */ /* 0x000fc800078f20ff */
[----:B------:R-:W-:-:S03]  /*0280*/  LOP3.LUT R2, R2, 0xfffffff0, RZ, 0xc0, !PT ;  /* 0xfffffff002027812 */ /* 0x000fc600078ec0ff */
[----:B------:R-:W-:Y:S05]  /*0290*/  @!P0 BRA `(.L_x_0) ;  /* 0x00000008002c8947 */ /* 0x000fea0003800000 */
[C---:B------:R-:W-:Y:S01]  /*02a0*/  VIADD R3, R5.reuse, 0xffffffff ;  /* 0xffffffff05037836 */ /* 0x040fe20000000000 */
[----:B------:R-:W-:-:S04]  /*02b0*/  LOP3.LUT R4, R5, 0x7, RZ, 0xc0, !PT ;  /* 0x0000000705047812 */ /* 0x000fc800078ec0ff */
[----:B------:R-:W-:Y:S02]  /*02c0*/  ISETP.GE.U32.AND P0, PT, R3, 0x7, PT ;  /* 0x000000070300780c */ /* 0x000fe40003f06070 */
[----:B------:R-:W-:Y:S02]  /*02d0*/  LOP3.LUT R3, R5, 0x7ffffff8, RZ, 0xc0, !PT ;  /* 0x7ffffff805037812 */ /* 0x000fe400078ec0ff */
[----:B------:R-:W-:-:S03]  /*02e0*/  MOV R5, RZ ;  /* 0x000000ff00057202 */ /* 0x000fc60000000f00 */
[----:B------:R-:W-:-:S07]  /*02f0*/  IMAD.MOV R6, RZ, RZ, -R3 ;  /* 0x000000ffff067224 */ /* 0x000fce00078e0a03 */
.L_x_8:
[----:B------:R-:W1:Y:S01]  /*0300*/  LDCU UR6, c[0x0][0x398] ;  /* 0x00007300ff0677ac */ /* 0x000e620008000800 */
[----:B------:R-:W-:Y:S01]  /*0310*/  BSSY.RECONVERGENT B0, `(.L_x_1) ;  /* 0x000007c000007945 */ /* 0x000fe20003800200 */
[----:B-1----:R-:W-:-:S04]  /*0320*/  MOV R9, UR6 ;  /* 0x0000000600097c02 */ /* 0x002fc80008000f00 */
[----:B------:R-:W-:-:S13]  /*0330*/  ISETP.GE.AND P1, PT, R2, R9, PT ;  /* 0x000000090200720c */ /* 0x000fda0003f26270 */
[----:B------:R-:W-:Y:S05]  /*0340*/  @P1 BRA `(.L_x_2) ;  /* 0x0000000400e01947 */ /* 0x000fea0003800000 */
[----:B------:R-:W-:Y:S02]  /*0350*/  IMAD.IADD R7, R0, 0x1, R5 ;  /* 0x0000000100077824 */ /* 0x000fe400078e0205 */
[----:B------:R-:W-:Y:S02]  /*0360*/  HFMA2 R18, -RZ, RZ, 0, 0 ;  /* 0x00000000ff127431 */ /* 0x000fe400000001ff */
[----:B------:R-:W-:-:S07]  /*0370*/  IMAD R7, R7, R9, RZ ;  /* 0x0000000907077224 */ /* 0x000fce00078e02ff */
.L_x_7:
[----:B------:R-:W-:Y:S01]  /*0380*/  IMAD.IADD R8, R2, 0x1, R18 ;  /* 0x0000000102087824 */ /* 0x000fe200078e0212 */
[----:B------:R-:W-:Y:S01]  /*0390*/  MOV R16, RZ ;  /* 0x000000ff00107202 */ /* 0x000fe20000000f00 */
[----:B------:R-:W-:Y:S01]  /*03a0*/  IMAD.MOV.U32 R9, RZ, RZ, RZ ;  /* 0x000000ffff097224 */ /* 0x000fe200078e00ff */
[----:B------:R-:W-:Y:S06]  /*03b0*/  @!P0 BRA `(.L_x_3) ;  /* 0x0000000000b88947 */ /* 0x000fec0003800000 */
[----:B------:R-:W-:Y:S01]  /*03c0*/  MOV R16, RZ ;  /* 0x000000ff00107202 */ /* 0x000fe20000000f00 */
[----:B------:R-:W-:Y:S01]  /*03d0*/  IMAD.MOV.U32 R9, RZ, RZ, R7 ;  /* 0x000000ffff097224 */ /* 0x000fe200078e0007 */
[----:B------:R-:W-:Y:S01]  /*03e0*/  MOV R11, R8 ;  /* 0x00000008000b7202 */ /* 0x000fe20000000f00 */
[----:B------:R-:W-:-:S07]  /*03f0*/  IMAD.MOV.U32 R10, RZ, RZ, R6 ;  /* 0x000000ffff0a7224 */ /* 0x000fce00078e0006 */
.L_x_4:
[----:B------:R-:W1:Y:S08]  /*0400*/  LDC.64 R28, c[0x0][0x388] ;  /* 0x0000e200ff1c7b82 */ /* 0x000e700000000a00 */
[----:B------:R-:W2:Y:S08]  /*0410*/  LDC.64 R12, c[0x0][0x380] ;  /* 0x0000e000ff0c7b82 */ /* 0x000eb00000000a00 */
[----:B------:R-:W3:Y:S01]  /*0420*/  LDC R19, c[0x0][0x398] ;  /* 0x0000e600ff137b82 */ /* 0x000ee20000000800 */
[----:B-1----:R-:W-:-:S05]  /*0430*/  IMAD.WIDE R28, R11, 0x4, R28 ;  /* 0x000000040b1c7825 */ /* 0x002fca00078e021c */
[----:B0-----:R-:W4:Y:S01]  /*0440*/  LDG.E R17, desc[UR4][R28.64] ;  /* 0x000000041c117981 */ /* 0x001f22000c1e1900 */
[----:B--2---:R-:W-:-:S05]  /*0450*/  IMAD.WIDE R12, R9, 0x4, R12 ;  /* 0x00000004090c7825 */ /* 0x004fca00078e020c */
[----:B------:R-:W2:Y:S01]  /*0460*/  LDG.E R24, desc[UR4][R12.64+0x4] ;  /* 0x000004040c187981 */ /* 0x000ea2000c1e1900 */
[----:B---3--:R-:W-:-:S03]  /*0470*/  IMAD.WIDE.U32 R20, R19, 0x4, R28 ;  /* 0x0000000413147825 */ /* 0x008fc600078e001c */
[----:B------:R-:W3:Y:S04]  /*0480*/  LDG.E R26, desc[UR4][R12.64+0x8] ;  /* 0x000008040c1a7981 */ /* 0x000ee8000c1e1900 */
[----:B------:R-:W4:Y:S01]  /*0490*/  LDG.E R29, desc[UR4][R12.64] ;  /* 0x000000040c1d7981 */ /* 0x000f22000c1e1900 */
[----:B------:R-:W-:-:S03]  /*04a0*/  IMAD.WIDE.U32 R22, R19, 0x4, R20 ;  /* 0x0000000413167825 */ /* 0x000fc600078e0014 */
[----:B------:R-:W2:Y:S04]  /*04b0*/  LDG.E R25, desc[UR4][R20.64] ;  /* 0x0000000414197981 */ /* 0x000ea8000c1e1900 */
[----:B------:R-:W3:Y:S01]  /*04c0*/  LDG.E R27, desc[UR4][R22.64] ;  /* 0x00000004161b7981 */ /* 0x000ee2000c1e1900 */
[----:B------:R-:W-:-:S05]  /*04d0*/  IMAD.WIDE.U32 R14, R19, 0x4, R22 ;  /* 0x00000004130e7825 */ /* 0x000fca00078e0016 */
[----:B------:R2:W5:Y:S04]  /*04e0*/  LDG.E R28, desc[UR4][R14.64] ;  /* 0x000000040e1c7981 */ /* 0x000568000c1e1900 */
[----:B------:R-:W5:Y:S01]  /*04f0*/  LDG.E R23, desc[UR4][R12.64+0x18] ;  /* 0x000018040c177981 */ /* 0x000f62000c1e1900 */
[----:B----4-:R-:W-:Y:S01]  /*0500*/  FFMA R29, R29, R17, R16 ;  /* 0x000000111d1d7223 */ /* 0x010fe20000000010 */
[----:B------:R-:W-:-:S04]  /*0510*/  IMAD.WIDE.U32 R16, R19, 0x4, R14 ;  /* 0x0000000413107825 */ /* 0x000fc800078e000e */
[----:B--2---:R-:W-:Y:S02]  /*0520*/  FFMA R15, R24, R25, R29 ;  /* 0x00000019180f7223 */ /* 0x004fe4000000001d */
[----:B------:R-:W2:Y:S01]  /*0530*/  LDG.E R29, desc[UR4][R16.64] ;  /* 0x00000004101d7981 */ /* 0x000ea2000c1e1900 */
[----:B------:R-:W-:-:S04]  /*0540*/  IMAD.WIDE.U32 R24, R19, 0x4, R16 ;  /* 0x0000000413187825 */ /* 0x000fc800078e0010 */
[----:B---3--:R-:W-:Y:S02]  /*0550*/  FFMA R26, R26, R27, R15 ;  /* 0x0000001b1a1a7223 */ /* 0x008fe4000000000f */
[----:B------:R-:W2:Y:S04]  /*0560*/  LDG.E R27, desc[UR4][R12.64+0x10] ;  /* 0x000010040c1b7981 */ /* 0x000ea8000c1e1900 */
[----:B------:R-:W5:Y:S01]  /*0570*/  LDG.E R17, desc[UR4][R12.64+0xc] ;  /* 0x00000c040c117981 */ /* 0x000f62000c1e1900 */
[----:B------:R-:W-:-:S03]  /*0580*/  IMAD.WIDE.U32 R20, R19, 0x4, R24 ;  /* 0x0000000413147825 */ /* 0x000fc600078e0018 */
[----:B------:R-:W3:Y:S01]  /*0590*/  LDG.E R22, desc[UR4][R24.64] ;  /* 0x0000000418167981 */ /* 0x000ee2000c1e1900 */
[----:B------:R-:W-:-:S03]  /*05a0*/  IMAD.WIDE.U32 R14, R19, 0x4, R20 ;  /* 0x00000004130e7825 */ /* 0x000fc600078e0014 */
[----:B------:R-:W4:Y:S04]  /*05b0*/  LDG.E R16, desc[UR4][R12.64+0x1c] ;  /* 0x00001c040c107981 */ /* 0x000f28000c1e1900 */
[----:B------:R-:W4:Y:S04]  /*05c0*/  LDG.E R14, desc[UR4][R14.64] ;  /* 0x000000040e0e7981 */ /* 0x000f28000c1e1900 */
[----:B------:R-:W3:Y:S04]  /*05d0*/  LDG.E R25, desc[UR4][R12.64+0x14] ;  /* 0x000014040c197981 */ /* 0x000ee8000c1e1900 */
[----:B------:R-:W4:Y:S01]  /*05e0*/  LDG.E R24, desc[UR4][R20.64] ;  /* 0x0000000414187981 */ /* 0x000f22000c1e1900 */
[----:B------:R-:W-:-:S04]  /*05f0*/  IADD3 R10, PT, PT, R10, 0x8, RZ ;  /* 0x000000080a0a7810 */ /* 0x000fc80007ffe0ff */
[----:B------:R-:W-:Y:S01]  /*0600*/  ISETP.NE.AND P1, PT, R10, RZ, PT ;  /* 0x000000ff0a00720c */ /* 0x000fe20003f25270 */
[----:B------:R-:W-:Y:S01]  /*0610*/  IMAD R11, R19, 0x8, R11 ;  /* 0x00000008130b7824 */ /* 0x000fe200078e020b */
[----:B------:R-:W-:Y:S01]  /*0620*/  IADD3 R9, PT, PT, R9, 0x8, RZ ;  /* 0x0000000809097810 */ /* 0x000fe20007ffe0ff */
[----:B-----5:R-:W-:-:S04]  /*0630*/  FFMA R26, R17, R28, R26 ;  /* 0x0000001c111a7223 */ /* 0x020fc8000000001a */
[----:B--2---:R-:W-:-:S04]  /*0640*/  FFMA R26, R27, R29, R26 ;  /* 0x0000001d1b1a7223 */ /* 0x004fc8000000001a */
[----:B---3--:R-:W-:-:S04]  /*0650*/  FFMA R22, R25, R22, R26 ;  /* 0x0000001619167223 */ /* 0x008fc8000000001a */
[----:B----4-:R-:W-:-:S04]  /*0660*/  FFMA R23, R23, R24, R22 ;  /* 0x0000001817177223 */ /* 0x010fc80000000016 */
[----:B------:R-:W-:Y:S01]  /*0670*/  FFMA R16, R16, R14, R23 ;  /* 0x0000000e10107223 */ /* 0x000fe20000000017 */
[----:B------:R-:W-:Y:S06]  /*0680*/  @P1 BRA `(.L_x_4) ;  /* 0xfffffffc005c1947 */ /* 0x000fec000383ffff */
[----:B------:R-:W-:-:S07]  /*0690*/  IMAD.MOV.U32 R9, RZ, RZ, R3 ;  /* 0x000000ffff097224 */ /* 0x000fce00078e0003 */
.L_x_3:
[----:B------:R-:W-:-:S13]  /*06a0*/  ISETP.NE.AND P1, PT, R4, RZ, PT ;  /* 0x000000ff0400720c */ /* 0x000fda0003f25270 */
[----:B------:R-:W-:Y:S05]  /*06b0*/  @!P1 BRA `(.L_x_5) ;  /* 0x0000000000d89947 */ /* 0x000fea0003800000 */
[----:B------:R-:W1:Y:S01]  /*06c0*/  LDC R17, c[0x0][0x398] ;  /* 0x0000e600ff117b82 */ /* 0x000e620000000800 */
[----:B------:R-:W-:-:S04]  /*06d0*/  IADD3 R10, PT, PT, R4, -0x1, RZ ;  /* 0xffffffff040a7810 */ /* 0x000fc80007ffe0ff */
[----:B------:R-:W-:Y:S02]  /*06e0*/  ISETP.GE.U32.AND P1, PT, R10, 0x3, PT ;  /* 0x000000030a00780c */ /* 0x000fe40003f26070 */
[----:B-1----:R-:W-:-:S11]  /*06f0*/  LOP3.LUT P2, R19, R17, 0x3, RZ, 0xc0, !PT ;  /* 0x0000000311137812 */ /* 0x002fd6000784c0ff */
[----:B------:R-:W-:Y:S05]  /*0700*/  @!P1 BRA `(.L_x_6) ;  /* 0x00000000005c9947 */ /* 0x000fea0003800000 */
[----:B------:R-:W1:Y:S01]  /*0710*/  LDC R23, c[0x0][0x398] ;  /* 0x0000e600ff177b82 */ /* 0x000e620000000800 */
[----:B------:R-:W-:-:S07]  /*0720*/  IMAD.IADD R11, R7, 0x1, R9 ;  /* 0x00000001070b7824 */ /* 0x000fce00078e0209 */
[----:B------:R-:W2:Y:S08]  /*0730*/  LDC.64 R20, c[0x0][0x388] ;  /* 0x0000e200ff147b82 */ /* 0x000eb00000000a00 */
[----:B------:R-:W3:Y:S01]  /*0740*/  LDC.64 R14, c[0x0][0x380] ;  /* 0x0000e000ff0e7b82 */ /* 0x000ee20000000a00 */
[----:B-1----:R-:W-:-:S04]  /*0750*/  IMAD R13, R9, R23, R8 ;  /* 0x00000017090d7224 */ /* 0x002fc800078e0208 */
[----:B--2---:R-:W-:-:S04]  /*0760*/  IMAD.WIDE R20, R13, 0x4, R20 ;  /* 0x000000040d147825 */ /* 0x004fc800078e0214 */
[----:B---3--:R-:W-:-:S04]  /*0770*/  IMAD.WIDE R14, R11, 0x4, R14 ;  /* 0x000000040b0e7825 */ /* 0x008fc800078e020e */
[C---:B------:R-:W-:Y:S01]  /*0780*/  IMAD.WIDE.U32 R10, R23.reuse, 0x4, R20 ;  /* 0x00000004170a7825 */ /* 0x040fe200078e0014 */
[----:B0-----:R-:W2:Y:S04]  /*0790*/  LDG.E R25, desc[UR4][R14.64] ;  /* 0x000000040e197981 */ /* 0x001ea8000c1e1900 */
[----:B------:R-:W2:Y:S01]  /*07a0*/  LDG.E R20, desc[UR4][R20.64] ;  /* 0x0000000414147981 */ /* 0x000ea2000c1e1900 */
[----:B------:R-:W-:-:S03]  /*07b0*/  IMAD.WIDE.U32 R12, R23, 0x4, R10 ;  /* 0x00000004170c7825 */ /* 0x000fc600078e000a */
[----:B------:R-:W3:Y:S04]  /*07c0*/  LDG.E R11, desc[UR4][R10.64] ;  /* 0x000000040a0b7981 */ /* 0x000ee8000c1e1900 */
[----:B------:R-:W3:Y:S01]  /*07d0*/  LDG.E R26, desc[UR4][R14.64+0x4] ;  /* 0x000004040e1a7981 */ /* 0x000ee2000c1e1900 */
[----:B------:R-:W-:-:S03]  /*07e0*/  IMAD.WIDE.U32 R22, R23, 0x4, R12 ;  /* 0x0000000417167825 */ /* 0x000fc600078e000c */
[----:B------:R-:W4:Y:S04]  /*07f0*/  LDG.E R24, desc[UR4][R12.64] ;  /* 0x000000040c187981 */ /* 0x000f28000c1e1900 */
[----:B------:R-:W4:Y:S04]  /*0800*/  LDG.E R28, desc[UR4][R14.64+0x8] ;  /* 0x000008040e1c7981 */ /* 0x000f28000c1e1900 */
[----:B------:R-:W5:Y:S04]  /*0810*/  LDG.E R27, desc[UR4][R14.64+0xc] ;  /* 0x00000c040e1b7981 */ /* 0x000f68000c1e1900 */
[----:B------:R-:W5:Y:S01]  /*0820*/  LDG.E R22, desc[UR4][R22.64] ;  /* 0x0000000416167981 */ /* 0x000f62000c1e1900 */
[----:B------:R-:W-:Y:S01]  /*0830*/  IADD3 R9, PT, PT, R9, 0x4, RZ ;  /* 0x0000000409097810 */ /* 0x000fe20007ffe0ff */
[----:B--2---:R-:W-:-:S04]  /*0840*/  FFMA R25, R25, R20, R16 ;  /* 0x0000001419197223 */ /* 0x004fc80000000010 */
[----:B---3--:R-:W-:-:S04]  /*0850*/  FFMA R25, R26, R11, R25 ;  /* 0x0000000b1a197223 */ /* 0x008fc80000000019 */
[----:B----4-:R-:W-:-:S04]  /*0860*/  FFMA R24, R28, R24, R25 ;  /* 0x000000181c187223 */ /* 0x010fc80000000019 */
[----:B-----5:R-:W-:-:S07]  /*0870*/  FFMA R16, R27, R22, R24 ;  /* 0x000000161b107223 */ /* 0x020fce0000000018 */
.L_x_6:
[----:B------:R-:W-:Y:S05]  /*0880*/  @!P2 BRA `(.L_x_5) ;  /* 0x000000000064a947 */ /* 0x000fea0003800000 */
[----:B------:R-:W1:Y:S01]  /*0890*/  LDC.64 R14, c[0x0][0x388] ;  /* 0x0000e200ff0e7b82 */ /* 0x000e620000000a00 */
[----:B------:R-:W-:Y:S02]  /*08a0*/  ISETP.NE.AND P1, PT, R19, 0x1, PT ;  /* 0x000000011300780c */ /* 0x000fe40003f25270 */
[----:B------:R-:W-:-:S05]  /*08b0*/  LOP3.LUT P2, RZ, R17, 0x1, RZ, 0xc0, !PT ;  /* 0x0000000111ff7812 */ /* 0x000fca000784c0ff */
[----:B------:R-:W2:Y:S06]  /*08c0*/  LDC.64 R20, c[0x0][0x380] ;  /* 0x0000e000ff147b82 */ /* 0x000eac0000000a00 */
[----:B------:R-:W-:Y:S02]  /*08d0*/  @P1 IMAD R23, R9, R17, R8 ;  /* 0x0000001109171224 */ /* 0x000fe400078e0208 */
[----:B------:R-:W3:Y:S01]  /*08e0*/  LDC.64 R10, c[0x0][0x380] ;  /* 0x0000e000ff0a7b82 */ /* 0x000ee20000000a00 */
[----:B------:R-:W-:Y:S01]  /*08f0*/  @P1 IMAD.IADD R19, R7, 0x1, R9 ;  /* 0x0000000107131824 */ /* 0x000fe200078e0209 */
[----:B------:R-:W-:-:S05]  /*0900*/  @P1 IADD3 R9, PT, PT, R9, 0x2, RZ ;  /* 0x0000000209091810 */ /* 0x000fca0007ffe0ff */
[----:B------:R-:W-:Y:S01]  /*0910*/  @P2 IMAD.IADD R25, R7, 0x1, R9 ;  /* 0x0000000107192824 */ /* 0x000fe200078e0209 */
[----:B------:R-:W4:Y:S01]  /*0920*/  LDC.64 R12, c[0x0][0x388] ;  /* 0x0000e200ff0c7b82 */ /* 0x000f220000000a00 */
[----:B-1----:R-:W-:-:S04]  /*0930*/  @P1 IMAD.WIDE R14, R23, 0x4, R14 ;  /* 0x00000004170e1825 */ /* 0x002fc800078e020e */
[----:B------:R-:W-:Y:S02]  /*0940*/  @P2 IMAD R27, R9, R17, R8 ;  /* 0x00000011091b2224 */ /* 0x000fe400078e0208 */
[----:B--2---:R-:W-:Y:S01]  /*0950*/  @P1 IMAD.WIDE R20, R19, 0x4, R20 ;  /* 0x0000000413141825 */ /* 0x004fe200078e0214 */
[----:B0-----:R-:W2:Y:S03]  /*0960*/  @P1 LDG.E R9, desc[UR4][R14.64] ;  /* 0x000000040e091981 */ /* 0x001ea6000c1e1900 */
[----:B------:R-:W-:Y:S01]  /*0970*/  @P1 IMAD.WIDE.U32 R22, R17, 0x4, R14 ;  /* 0x0000000411161825 */ /* 0x000fe200078e000e */
[----:B------:R-:W5:Y:S04]  /*0980*/  @P1 LDG.E R19, desc[UR4][R20.64+0x4] ;  /* 0x0000040414131981 */ /* 0x000f68000c1e1900 */
[----:B------:R-:W2:Y:S01]  /*0990*/  @P1 LDG.E R17, desc[UR4][R20.64] ;  /* 0x0000000414111981 */ /* 0x000ea2000c1e1900 */
[----:B---3--:R-:W-:-:S03]  /*09a0*/  @P2 IMAD.WIDE R10, R25, 0x4, R10 ;  /* 0x00000004190a2825 */ /* 0x008fc600078e020a */
[----:B------:R-:W5:Y:S01]  /*09b0*/  @P1 LDG.E R22, desc[UR4][R22.64] ;  /* 0x0000000416161981 */ /* 0x000f62000c1e1900 */
[----:B----4-:R-:W-:-:S03]  /*09c0*/  @P2 IMAD.WIDE R12, R27, 0x4, R12 ;  /* 0x000000041b0c2825 */ /* 0x010fc600078e020c */
[----:B------:R-:W3:Y:S04]  /*09d0*/  @P2 LDG.E R11, desc[UR4][R10.64] ;  /* 0x000000040a0b2981 */ /* 0x000ee8000c1e1900 */
[----:B------:R-:W3:Y:S01]  /*09e0*/  @P2 LDG.E R12, desc[UR4][R12.64] ;  /* 0x000000040c0c2981 */ /* 0x000ee2000c1e1900 */
[----:B--2---:R-:W-:-:S04]  /*09f0*/  @P1 FFMA R24, R17, R9, R16 ;  /* 0x0000000911181223 */ /* 0x004fc80000000010 */
[----:B-----5:R-:W-:-:S04]  /*0a00*/  @P1 FFMA R16, R19, R22, R24 ;  /* 0x0000001613101223 */ /* 0x020fc80000000018 */
[----:B---3--:R-:W-:-:S07]  /*0a10*/  @P2 FFMA R16, R11, R12, R16 ;  /* 0x0000000c0b102223 */ /* 0x008fce0000000010 */
.L_x_5:
[----:B------:R-:W1:Y:S01]  /*0a20*/  LDC.64 R10, c[0x0][0x390] ;  /* 0x0000e400ff0a7b82 */ /* 0x000e620000000a00 */
[----:B------:R-:W2:Y:S01]  /*0a30*/  LDCU UR6, c[0x0][0x398] ;  /* 0x00007300ff0677ac */ /* 0x000ea20008000800 */
[----:B------:R-:W-:Y:S01]  /*0a40*/  IADD3 R9, PT, PT, R7, R8, RZ ;  /* 0x0000000807097210 */ /* 0x000fe20007ffe0ff */
[----:B------:R-:W-:Y:S01]  /*0a50*/  VIADD R8, R8, 0x1 ;  /* 0x0000000108087836 */ /* 0x000fe20000000000 */
[C---:B------:R-:W-:Y:S01]  /*0a60*/  ISETP.LT.U32.AND P2, PT, R18.reuse, 0xf, PT ;  /* 0x0000000f1200780c */ /* 0x040fe20003f41070 */
[----:B------:R-:W-:Y:S02]  /*0a70*/  VIADD R18, R18, 0x1 ;  /* 0x0000000112127836 */ /* 0x000fe40000000000 */
[----:B-1----:R-:W-:Y:S01]  /*0a80*/  IMAD.WIDE R10, R9, 0x4, R10 ;  /* 0x00000004090a7825 */ /* 0x002fe200078e020a */
[----:B--2---:R-:W-:-:S04]  /*0a90*/  MOV R9, UR6 ;  /* 0x0000000600097c02 */ /* 0x004fc80008000f00 */
[----:B0-----:R1:W-:Y:S01]  /*0aa0*/  STG.E desc[UR4][R10.64], R16 ;  /* 0x000000100a007986 */ /* 0x0013e2000c101904 */
[----:B------:R-:W-:-:S13]  /*0ab0*/  ISETP.GE.AND P1, PT, R8, R9, PT ;  /* 0x000000090800720c */ /* 0x000fda0003f26270 */
[----:B-1----:R-:W-:Y:S05]  /*0ac0*/  @!P1 BRA P2, `(.L_x_7) ;  /* 0xfffffff8002c9947 */ /* 0x002fea000103ffff */
.L_x_2:
[----:B0-----:R-:W-:Y:S05]  /*0ad0*/  BSYNC.RECONVERGENT B0 ;  /* 0x0000000000007941 */ /* 0x001fea0003800200 */
.L_x_1:
[C---:B------:R-:W-:Y:S02]  /*0ae0*/  IADD3 R7, PT, PT, R5.reuse, 0x1, RZ ;  /* 0x0000000105077810 */ /* 0x040fe40007ffe0ff */
[----:B------:R-:W-:Y:S02]  /*0af0*/  ISETP.LT.U32.AND P2, PT, R5, 0xf, PT ;  /* 0x0000000f0500780c */ /* 0x000fe40003f41070 */
[----:B------:R-:W-:Y:S01]  /*0b00*/  MOV R5, R7 ;  /* 0x0000000700057202 */ /* 0x000fe20000000f00 */
[----:B------:R-:W-:-:S05]  /*0b10*/  IMAD.IADD R8, R0, 0x1, R7 ;  /* 0x0000000100087824 */ /* 0x000fca00078e0207 */
[----:B------:R-:W-:-:S13]  /*0b20*/  ISETP.GE.AND P1, PT, R8, R9, PT ;  /* 0x000000090800720c */ /* 0x000fda0003f26270 */
[----:B------:R-:W-:Y:S05]  /*0b30*/  @!P1 BRA P2, `(.L_x_8) ;  /* 0xfffffff400f09947 */ /* 0x000fea000103ffff */
[----:B------:R-:W-:Y:S05]  /*0b40*/  EXIT ;  /* 0x000000000000794d */ /* 0x000fea0003800000 */
.L_x_0:
[----:B------:R-:W-:Y:S01]  /*0b50*/  LOP3.LUT R8, RZ, R2, RZ, 0x33, !PT ;  /* 0x00000002ff087212 */ /* 0x000fe200078e33ff */
[----:B------:R-:W-:-:S04]  /*0b60*/  IMAD.MOV.U32 R9, RZ, RZ, RZ ;  /* 0x000000ffff097224 */ /* 0x000fc800078e00ff */
[----:B------:R-:W-:-:S05]  /*0b70*/  IMAD.IADD R8, R8, 0x1, R5 ;  /* 0x0000000108087824 */ /* 0x000fca00078e0205 */
[----:B------:R-:W-:-:S04]  /*0b80*/  VIMNMX.U32 R3, PT, PT, R8, 0xf, PT ;  /* 0x0000000f08037848 */ /* 0x000fc80003fe0000 */
[----:B------:R-:W-:-:S04]  /*0b90*/  IADD3 R3, PT, PT, R3, 0x1, RZ ;  /* 0x0000000103037810 */ /* 0x000fc80007ffe0ff */
[C---:B------:R-:W-:Y:S02]  /*0ba0*/  LOP3.LUT R20, R3.reuse, 0x3, RZ, 0xc0, !PT ;  /* 0x0000000303147812 */ /* 0x040fe400078ec0ff */
[----:B------:R-:W-:-:S07]  /*0bb0*/  LOP3.LUT R7, R3, 0x1c, RZ, 0xc0, !PT ;  /* 0x0000001c03077812 */ /* 0x000fce00078ec0ff */
.L_x_23:
[----:B-1----:R-:W1:Y:S01]  /*0bc0*/  LDC R6, c[0x0][0x398] ;  /* 0x0000e600ff067b82 */ /* 0x002e620000000800 */
[----:B------:R-:W-:Y:S01]  /*0bd0*/  BSSY.RECONVERGENT B2, `(.L_x_9) ;  /* 0x0000067000027945 */ /* 0x000fe20003800200 */
[----:B------:R-:W-:Y:S02]  /*0be0*/  IADD3 R3, PT, PT, R0, R9, RZ ;  /* 0x0000000900037210 */ /* 0x000fe40007ffe0ff */
[----:B-1----:R-:W-:-:S13]  /*0bf0*/  ISETP.GE.AND P0, PT, R2, R6, PT ;  /* 0x000000060200720c */ /* 0x002fda0003f06270 */
[----:B--23--:R-:W-:Y:S05]  /*0c00*/  @P0 BRA `(.L_x_10) ;  /* 0x00000004008c0947 */ /* 0x00cfea0003800000 */
[----:B------:R-:W-:Y:S01]  /*0c10*/  ISETP.GE.U32.AND P0, PT, R8, 0x3, PT ;  /* 0x000000030800780c */ /* 0x000fe20003f06070 */
[----:B------:R-:W-:Y:S01]  /*0c20*/  BSSY.RECONVERGENT B1, `(.L_x_11) ;  /* 0x0000055000017945 */ /* 0x000fe20003800200 */
[----:B------:R-:W-:-:S11]  /*0c30*/  IMAD.MOV.U32 R15, RZ, RZ, RZ ;  /* 0x000000ffff0f7224 */ /* 0x000fd600078e00ff */
[----:B------:R-:W-:Y:S05]  /*0c40*/  @!P0 BRA `(.L_x_12) ;  /* 0x0000000400488947 */ /* 0x000fea0003800000 */
[----:B------:R-:W-:Y:S01]  /*0c50*/  ISETP.GT.AND P0, PT, R7, RZ, PT ;  /* 0x000000ff0700720c */ /* 0x000fe20003f04270 */
[----:B------:R-:W-:Y:S01]  /*0c60*/  BSSY.RELIABLE B0, `(.L_x_13) ;  /* 0x0000043000007945 */ /* 0x000fe20003800100 */
[----:B------:R-:W-:Y:S02]  /*0c70*/  HFMA2 R11, -RZ, RZ, 0, 0 ;  /* 0x00000000ff0b7431 */ /* 0x000fe400000001ff */
[----:B------:R-:W-:-:S09]  /*0c80*/  IMAD R10, R3, R6, R2 ;  /* 0x00000006030a7224 */ /* 0x000fd200078e0202 */
[----:B------:R-:W-:Y:S05]  /*0c90*/  @!P0 BRA `(.L_x_14) ;  /* 0x0000000000fc8947 */ /* 0x000fea0003800000 */
[----:B------:R-:W-:Y:S01]  /*0ca0*/  IMAD.IADD R4, R7, 0x1, -R11 ;  /* 0x0000000107047824 */ /* 0x000fe200078e0a0b */
[----:B------:R-:W-:Y:S01]  /*0cb0*/  BSSY.RECONVERGENT B3, `(.L_x_15) ;  /* 0x0000025000037945 */ /* 0x000fe20003800200 */
[----:B------:R-:W-:-:S03]  /*0cc0*/  PLOP3.LUT P0, PT, PT, PT, PT, 0x80, 0x8 ;  /* 0x000000000008781c */ /* 0x000fc60003f0f070 */
[----:B------:R-:W-:-:S13]  /*0cd0*/  ISETP.GT.AND P1, PT, R4, 0xc, PT ;  /* 0x0000000c0400780c */ /* 0x000fda0003f24270 */
[----:B------:R-:W-:Y:S05]  /*0ce0*/  @!P1 BRA `(.L_x_16) ;  /* 0x0000000000849947 */ /* 0x000fea0003800000 */
[----:B------:R-:W1:Y:S01]  /*0cf0*/  LDC.64 R4, c[0x0][0x390] ;  /* 0x0000e400ff047b82 */ /* 0x000e620000000a00 */
[----:B------:R-:W-:Y:S01]  /*0d00*/  BSSY.RECONVERGENT B4, `(.L_x_17) ;  /* 0x000001e000047945 */ /* 0x000fe20003800200 */
[----:B------:R-:W-:Y:S02]  /*0d10*/  PLOP3.LUT P0, PT, PT, PT, PT, 0x8, 0x80 ;  /* 0x000000000080781c */ /* 0x000fe40003f0e170 */
[----:B------:R-:W-:-:S11]  /*0d20*/  IADD3 R22, PT, PT, R7, -0xc, RZ ;  /* 0xfffffff407167810 */ /* 0x000fd60007ffe0ff */
.L_x_18:
[C-C-:B--2---:R-:W-:Y:S01]  /*0d30*/  IMAD.IADD R13, R10.reuse, 0x1, R11.reuse ;  /* 0x000000010a0d7824 */ /* 0x144fe200078e020b */
[C-C-:B------:R-:W-:Y:S02]  /*0d40*/  IADD3 R15, PT, PT, R10.reuse, 0x4, R11.reuse ;  /* 0x000000040a0f7810 */ /* 0x140fe40007ffe00b */
[C---:B------:R-:W-:Y:S01]  /*0d50*/  IADD3 R17, PT, PT, R10.reuse, 0x8, R11 ;  /* 0x000000080a117810 */ /* 0x040fe20007ffe00b */
[----:B-1----:R-:W-:Y:S01]  /*0d60*/  IMAD.WIDE R12, R13, 0x4, R4 ;  /* 0x000000040d0c7825 */ /* 0x002fe200078e0204 */
[----:B------:R-:W-:Y:S02]  /*0d70*/  IADD3 R19, PT, PT, R10, 0xc, R11 ;  /* 0x0000000c0a137810 */ /* 0x000fe40007ffe00b */
[----:B------:R-:W-:Y:S01]  /*0d80*/  IADD3 R11, PT, PT, R11, 0x10, RZ ;  /* 0x000000100b0b7810 */ /* 0x000fe20007ffe0ff */
[--C-:B------:R-:W-:Y:S01]  /*0d90*/  IMAD.WIDE R14, R15, 0x4, R4.reuse ;  /* 0x000000040f0e7825 */ /* 0x100fe200078e0204 */
[----:B0-----:R2:W-:Y:S02]  /*0da0*/  STG.E desc[UR4][R12.64], RZ ;  /* 0x000000ff0c007986 */ /* 0x0015e4000c101904 */
[----:B------:R-:W-:Y:S01]  /*0db0*/  ISETP.GE.AND P1, PT, R11, R22, PT ;  /* 0x000000160b00720c */ /* 0x000fe20003f26270 */
[--C-:B------:R-:W-:Y:S01]  /*0dc0*/  IMAD.WIDE R16, R17, 0x4, R4.reuse ;  /* 0x0000000411107825 */ /* 0x100fe200078e0204 */
[----:B------:R2:W-:Y:S03]  /*0dd0*/  STG.E desc[UR4][R12.64+0x4], RZ ;  /* 0x000004ff0c007986 */ /* 0x0005e6000c101904 */
[----:B------:R-:W-:Y:S01]  /*0de0*/  IMAD.WIDE R18, R19, 0x4, R4 ;  /* 0x0000000413127825 */ /* 0x000fe200078e0204 */
[----:B------:R2:W-:Y:S04]  /*0df0*/  STG.E desc[UR4][R12.64+0x8], RZ ;  /* 0x000008ff0c007986 */ /* 0x0005e8000c101904 */
        /* <DEDUP_REMOVED lines=12> */
[----:B------:R2:W-:Y:S01]  /*0ec0*/  STG.E desc[UR4][R18.64+0xc], RZ ;  /* 0x00000cff12007986 */ /* 0x0005e2000c101904 */
[----:B------:R-:W-:Y:S05]  /*0ed0*/  @!P1 BRA `(.L_x_18) ;  /* 0xfffffffc00949947 */ /* 0x000fea000383ffff */
[----:B------:R-:W-:Y:S05]  /*0ee0*/  BSYNC.RECONVERGENT B4 ;  /* 0x0000000000047941 */ /* 0x000fea0003800200 */
.L_x_17:
[----:B--2---:R-:W-:-:S07]  /*0ef0*/  IMAD.MOV.U32 R15, RZ, RZ, R7 ;  /* 0x000000ffff0f7224 */ /* 0x004fce00078e0007 */
.L_x_16:
[----:B0-----:R-:W-:Y:S05]  /*0f00*/  BSYNC.RECONVERGENT B3 ;  /* 0x0000000000037941 */ /* 0x001fea0003800200 */
.L_x_15:
[----:B------:R-:W-:Y:S01]  /*0f10*/  IADD3 R4, PT, PT, R7, -R11, RZ ;  /* 0x8000000b07047210 */ /* 0x000fe20007ffe0ff */
[----:B------:R-:W-:Y:S03]  /*0f20*/  BSSY.RECONVERGENT B3, `(.L_x_19) ;  /* 0x0000013000037945 */ /* 0x000fe60003800200 */
[----:B------:R-:W-:-:S13]  /*0f30*/  ISETP.GT.AND P1, PT, R4, 0x4, PT ;  /* 0x000000040400780c */ /* 0x000fda0003f24270 */
[----:B------:R-:W-:Y:S05]  /*0f40*/  @!P1 BRA `(.L_x_20) ;  /* 0x0000000000409947 */ /* 0x000fea0003800000 */
[----:B------:R-:W0:Y:S01]  /*0f50*/  LDC.64 R12, c[0x0][0x390] ;  /* 0x0000e400ff0c7b82 */ /* 0x000e220000000a00 */
[C-C-:B------:R-:W-:Y:S01]  /*0f60*/  IMAD.IADD R5, R10.reuse, 0x1, R11.reuse ;  /* 0x000000010a057824 */ /* 0x140fe200078e020b */
[----:B------:R-:W-:Y:S01]  /*0f70*/  IADD3 R15, PT, PT, R10, 0x4, R11 ;  /* 0x000000040a0f7810 */ /* 0x000fe20007ffe00b */
[----:B------:R-:W-:Y:S01]  /*0f80*/  VIADD R11, R11, 0x8 ;  /* 0x000000080b0b7836 */ /* 0x000fe20000000000 */
[----:B------:R-:W-:Y:S01]  /*0f90*/  PLOP3.LUT P0, PT, PT, PT, PT, 0x8, 0x80 ;  /* 0x000000000080781c */ /* 0x000fe20003f0e170 */
[----:B0-----:R-:W-:-:S04]  /*0fa0*/  IMAD.WIDE R4, R5, 0x4, R12 ;  /* 0x0000000405047825 */ /* 0x001fc800078e020c */
[----:B------:R-:W-:Y:S01]  /*0fb0*/  IMAD.WIDE R12, R15, 0x4, R12 ;  /* 0x000000040f0c7825 */ /* 0x000fe200078e020c */
[----:B------:R0:W-:Y:S01]  /*0fc0*/  STG.E desc[UR4][R4.64], RZ ;  /* 0x000000ff04007986 */ /* 0x0001e2000c101904 */
[----:B------:R-:W-:-:S03]  /*0fd0*/  MOV R15, R7 ;  /* 0x00000007000f7202 */ /* 0x000fc60000000f00 */
[----:B------:R0:W-:Y:S04]  /*0fe0*/  STG.E desc[UR4][R4.64+0x4], RZ ;  /* 0x000004ff04007986 */ /* 0x0001e8000c101904 */
[----:B------:R0:W-:Y:S04]  /*0ff0*/  STG.E desc[UR4][R4.64+0x8], RZ ;  /* 0x000008ff04007986 */ /* 0x0001e8000c101904 */
[----:B------:R0:W-:Y:S04]  /*1000*/  STG.E desc[UR4][R4.64+0xc], RZ ;  /* 0x00000cff04007986 */ /* 0x0001e8000c101904 */
[----:B------:R0:W-:Y:S04]  /*1010*/  STG.E desc[UR4][R12.64], RZ ;  /* 0x000000ff0c007986 */ /* 0x0001e8000c101904 */
[----:B------:R0:W-:Y:S04]  /*1020*/  STG.E desc[UR4][R12.64+0x4], RZ ;  /* 0x000004ff0c007986 */ /* 0x0001e8000c101904 */
[----:B------:R0:W-:Y:S04]  /*1030*/  STG.E desc[UR4][R12.64+0x8], RZ ;  /* 0x000008ff0c007986 */ /* 0x0001e8000c101904 */
[----:B------:R0:W-:Y:S02]  /*1040*/  STG.E desc[UR4][R12.64+0xc], RZ ;  /* 0x00000cff0c007986 */ /* 0x0001e4000c101904 */
.L_x_20:
[----:B------:R-:W-:Y:S05]  /*1050*/  BSYNC.RECONVERGENT B3 ;  /* 0x0000000000037941 */ /* 0x000fea0003800200 */
.L_x_19:
[----:B------:R-:W-:-:S13]  /*1060*/  ISETP.NE.OR P0, PT, R11, R7, P0 ;  /* 0x000000070b00720c */ /* 0x000fda0000705670 */
[----:B------:R-:W-:Y:S05]  /*1070*/  @!P0 BREAK.RELIABLE B0 ;  /* 0x0000000000008942 */ /* 0x000fea0003800100 */
[----:B------:R-:W-:Y:S05]  /*1080*/  @!P0 BRA `(.L_x_12) ;  /* 0x0000000000388947 */ /* 0x000fea0003800000 */
.L_x_14:
[----:B0-----:R-:W-:Y:S05]  /*1090*/  BSYNC.RELIABLE B0 ;  /* 0x0000000000007941 */ /* 0x001fea0003800100 */
.L_x_13:
[----:B------:R-:W0:Y:S01]  /*10a0*/  LDC.64 R4, c[0x0][0x390] ;  /* 0x0000e400ff047b82 */ /* 0x000e220000000a00 */
[----:B------:R-:W-:Y:S01]  /*10b0*/  BSSY.RECONVERGENT B0, `(.L_x_21) ;  /* 0x000000a000007945 */ /* 0x000fe20003800200 */
.L_x_22:
[----:B-1----:R-:W-:Y:S01]  /*10c0*/  IADD3 R13, PT, PT, R10, R11, RZ ;  /* 0x0000000b0a0d7210 */ /* 0x002fe20007ffe0ff */
[----:B------:R-:W-:-:S04]  /*10d0*/  VIADD R11, R11, 0x4 ;  /* 0x000000040b0b7836 */ /* 0x000fc80000000000 */
[----:B0-----:R-:W-:Y:S01]  /*10e0*/  IMAD.WIDE R12, R13, 0x4, R4 ;  /* 0x000000040d0c7825 */ /* 0x001fe200078e0204 */
[----:B------:R-:W-:-:S04]  /*10f0*/  ISETP.NE.AND P0, PT, R11, R7, PT ;  /* 0x000000070b00720c */ /* 0x000fc80003f05270 */
[----:B------:R1:W-:Y:S04]  /*1100*/  STG.E desc[UR4][R12.64], RZ ;  /* 0x000000ff0c007986 */ /* 0x0003e8000c101904 */
[----:B------:R1:W-:Y:S04]  /*1110*/  STG.E desc[UR4][R12.64+0x4], RZ ;  /* 0x000004ff0c007986 */ /* 0x0003e8000c101904 */
[----:B------:R1:W-:Y:S04]  /*1120*/  STG.E desc[UR4][R12.64+0x8], RZ ;  /* 0x000008ff0c007986 */ /* 0x0003e8000c101904 */
[----:B------:R1:W-:Y:S01]  /*1130*/  STG.E desc[UR4][R12.64+0xc], RZ ;  /* 0x00000cff0c007986 */ /* 0x0003e2000c101904 */
[----:B------:R-:W-:Y:S05]  /*1140*/  @P0 BRA `(.L_x_22) ;  /* 0xfffffffc00dc0947 */ /* 0x000fea000383ffff */
[----:B------:R-:W-:Y:S05]  /*1150*/  BSYNC.RECONVERGENT B0 ;  /* 0x0000000000007941 */ /* 0x000fea0003800200 */
.L_x_21:
[----:B------:R-:W-:-:S07]  /*1160*/  MOV R15, R7 ;  /* 0x00000007000f7202 */ /* 0x000fce0000000f00 */
.L_x_12:
[----:B0-----:R-:W-:Y:S05]  /*1170*/  BSYNC.RECONVERGENT B1 ;  /* 0x0000000000017941 */ /* 0x001fea0003800200 */
.L_x_11:
[----:B------:R-:W-:-:S13]  /*1180*/  ISETP.NE.AND P0, PT, R20, RZ, PT ;  /* 0x000000ff1400720c */ /* 0x000fda0003f05270 */
[----:B------:R-:W-:Y:S05]  /*1190*/  @!P0 BRA `(.L_x_10) ;  /* 0x0000000000288947 */ /* 0x000fea0003800000 */
[----:B------:R-:W0:Y:S01]  /*11a0*/  LDC.64 R4, c[0x0][0x390] ;  /* 0x0000e400ff047b82 */ /* 0x000e220000000a00 */
[----:B------:R-:W-:Y:S01]  /*11b0*/  IMAD.IADD R10, R2, 0x1, R15 ;  /* 0x00000001020a7824 */ /* 0x000fe200078e020f */
[----:B------:R-:W-:-:S03]  /*11c0*/  ISETP.NE.AND P0, PT, R20, 0x1, PT ;  /* 0x000000011400780c */ /* 0x000fc60003f05270 */
[----:B------:R-:W-:-:S04]  /*11d0*/  IMAD R11, R3, R6, R10 ;  /* 0x00000006030b7224 */ /* 0x000fc800078e020a */
[----:B0-----:R-:W-:-:S05]  /*11e0*/  IMAD.WIDE R4, R11, 0x4, R4 ;  /* 0x000000040b047825 */ /* 0x001fca00078e0204 */
[----:B------:R2:W-:Y:S01]  /*11f0*/  STG.E desc[UR4][R4.64], RZ ;  /* 0x000000ff04007986 */ /* 0x0005e2000c101904 */
[----:B------:R-:W-:Y:S05]  /*1200*/  @!P0 BRA `(.L_x_10) ;  /* 0x00000000000c8947 */ /* 0x000fea0003800000 */
[----:B------:R-:W-:Y:S01]  /*1210*/  ISETP.NE.AND P0, PT, R20, 0x2, PT ;  /* 0x000000021400780c */ /* 0x000fe20003f05270 */
[----:B------:R3:W-:-:S12]  /*1220*/  STG.E desc[UR4][R4.64+0x4], RZ ;  /* 0x000004ff04007986 */ /* 0x0007d8000c101904 */
[----:B------:R3:W-:Y:S02]  /*1230*/  @P0 STG.E desc[UR4][R4.64+0x8], RZ ;  /* 0x000008ff04000986 */ /* 0x0007e4000c101904 */
.L_x_10:
[----:B0-----:R-:W-:Y:S05]  /*1240*/  BSYNC.RECONVERGENT B2 ;  /* 0x0000000000027941 */ /* 0x001fea0003800200 */
.L_x_9:
[----:B------:R-:W-:Y:S02]  /*1250*/  ISETP.GE.U32.AND P0, PT, R9, 0xf, PT ;  /* 0x0000000f0900780c */ /* 0x000fe40003f06070 */
[----:B------:R-:W-:-:S04]  /*1260*/  IADD3 R3, PT, PT, R3, 0x1, RZ ;  /* 0x0000000103037810 */ /* 0x000fc80007ffe0ff */
[----:B------:R-:W-:-:S07]  /*1270*/  ISETP.GE.AND P1, PT, R3, R6, PT ;  /* 0x000000060300720c */ /* 0x000fce0003f26270 */
[----:B------:R-:W-:Y:S06]  /*1280*/  @P0 EXIT ;  /* 0x000000000000094d */ /* 0x000fec0003800000 */
[----:B------:R-:W-:Y:S01]  /*1290*/  IADD3 R9, PT, PT, R9, 0x1, RZ ;  /* 0x0000000109097810 */ /* 0x000fe20007ffe0ff */
[----:B------:R-:W-:Y:S06]  /*12a0*/  @!P1 BRA `(.L_x_23) ;  /* 0xfffffff800449947 */ /* 0x000fec000383ffff */
[----:B------:R-:W-:Y:S05]  /*12b0*/  EXIT ;  /* 0x000000000000794d */ /* 0x000fea0003800000 */
.L_x_24:
[----:B------:R-:W-:-:S00]  /*12c0*/  BRA `(.L_x_24) ;  /* 0xfffffffc00fc7947 */ /* 0x000fc0000383ffff */
[----:B------:R-:W-:-:S00]  /*12d0*/  NOP ;  /* 0x0000000000007918 */ /* 0x000fc00000000000 */
        /* <DEDUP_REMOVED lines=10> */
.L_x_26:


//--------------------- .text._Z19tiled_layout_kernelPfii --------------------------
	.section	.text._Z19tiled_layout_kernelPfii,"ax",@progbits
	.align	128
        .global         _Z19tiled_layout_kernelPfii
        .type           _Z19tiled_layout_kernelPfii,@function
        .size           _Z19tiled_layout_kernelPfii,(.L_x_27 - _Z19tiled_layout_kernelPfii)
        .other          _Z19tiled_layout_kernelPfii,@"STO_CUDA_ENTRY STV_DEFAULT"
_Z19tiled_layout_kernelPfii:
.text._Z19tiled_layout_kernelPfii:
[----:B------:R-:W-:Y:S08]  /*0000*/  LDC R1, c[0x0][0x37c] ;  /* 0x0000df00ff017b82 */ /* 0x000ff00000000800 */
[----:B------:R-:W0:Y:S01]  /*0010*/  LDC R0, c[0x0][0x38c] ;  /* 0x0000e300ff007b82 */ /* 0x000e220000000800 */
[----:B------:R-:W1:Y:S07]  /*0020*/  S2R R5, SR_TID.X ;  /* 0x0000000000057919 */ /* 0x000e6e0000002100 */
[----:B------:R-:W1:Y:S08]  /*0030*/  S2UR UR4, SR_CTAID.X ;  /* 0x00000000000479c3 */ /* 0x000e700000002500 */
[----:B------:R-:W1:Y:S01]  /*0040*/  LDC R6, c[0x0][0x360] ;  /* 0x0000d800ff067b82 */ /* 0x000e620000000800 */
[----:B0-----:R-:W-:-:S04]  /*0050*/  IABS R7, R0 ;  /* 0x0000000000077213 */ /* 0x001fc80000000000 */
[----:B------:R-:W0:Y:S01]  /*0060*/  I2F.RP R4, R7 ;  /* 0x0000000700047306 */ /* 0x000e220000209400 */
[----:B-1----:R-:W-:Y:S01]  /*0070*/  IMAD R5, R6, UR4, R5 ;  /* 0x0000000406057c24 */ /* 0x002fe2000f8e0205 */
[----:B------:R-:W1:Y:S06]  /*0080*/  LDCU UR4, c[0x0][0x388] ;  /* 0x00007100ff0477ac */ /* 0x000e6c0008000800 */
[----:B0-----:R-:W0:Y:S02]  /*0090*/  MUFU.RCP R4, R4 ;  /* 0x0000000400047308 */ /* 0x001e240000001000 */
[----:B0-----:R-:W-:Y:S01]  /*00a0*/  VIADD R2, R4, 0xffffffe ;  /* 0x0ffffffe04027836 */ /* 0x001fe20000000000 */
[----:B------:R-:W-:-:S05]  /*00b0*/  IABS R4, R5 ;  /* 0x0000000500047213 */ /* 0x000fca0000000000 */
[----:B------:R0:W2:Y:S02]  /*00c0*/  F2I.FTZ.U32.TRUNC.NTZ R3, R2 ;  /* 0x0000000200037305 */ /* 0x0000a4000021f000 */
[----:B0-----:R-:W-:Y:S02]  /*00d0*/  IMAD.MOV.U32 R2, RZ, RZ, RZ ;  /* 0x000000ffff027224 */ /* 0x001fe400078e00ff */
[----:B--2---:R-:W-:-:S04]  /*00e0*/  IMAD.MOV R8, RZ, RZ, -R3 ;  /* 0x000000ffff087224 */ /* 0x004fc800078e0a03 */
[----:B------:R-:W-:-:S04]  /*00f0*/  IMAD R9, R8, R7, RZ ;  /* 0x0000000708097224 */ /* 0x000fc800078e02ff */
[----:B------:R-:W-:-:S06]  /*0100*/  IMAD.HI.U32 R3, R3, R9, R2 ;  /* 0x0000000903037227 */ /* 0x000fcc00078e0002 */
[----:B------:R-:W-:-:S04]  /*0110*/  IMAD.HI.U32 R3, R3, R4, RZ ;  /* 0x0000000403037227 */ /* 0x000fc800078e00ff */
[----:B------:R-:W-:-:S04]  /*0120*/  IMAD.MOV R6, RZ, RZ, -R3 ;  /* 0x000000ffff067224 */ /* 0x000fc800078e0a03 */
[----:B------:R-:W-:-:S05]  /*0130*/  IMAD R2, R7, R6, R4 ;  /* 0x0000000607027224 */ /* 0x000fca00078e0204 */
[----:B------:R-:W-:-:S13]  /*0140*/  ISETP.GT.U32.AND P2, PT, R7, R2, PT ;  /* 0x000000020700720c */ /* 0x000fda0003f44070 */
[----:B------:R-:W-:Y:S01]  /*0150*/  @!P2 IMAD.IADD R2, R2, 0x1, -R7 ;  /* 0x000000010202a824 */ /* 0x000fe200078e0a07 */
[----:B------:R-:W-:Y:S02]  /*0160*/  @!P2 IADD3 R3, PT, PT, R3, 0x1, RZ ;  /* 0x000000010303a810 */ /* 0x000fe40007ffe0ff */
[----:B------:R-:W-:Y:S02]  /*0170*/  ISETP.NE.AND P2, PT, R0, RZ, PT ;  /* 0x000000ff0000720c */ /* 0x000fe40003f45270 */
[----:B------:R-:W-:Y:S02]  /*0180*/  ISETP.GE.U32.AND P0, PT, R2, R7, PT ;  /* 0x000000070200720c */ /* 0x000fe40003f06070 */
[----:B------:R-:W-:-:S04]  /*0190*/  LOP3.LUT R2, R5, R0, RZ, 0x3c, !PT ;  /* 0x0000000005027212 */ /* 0x000fc800078e3cff */
[----:B------:R-:W-:-:S07]  /*01a0*/  ISETP.GE.AND P1, PT, R2, RZ, PT ;  /* 0x000000ff0200720c */ /* 0x000fce0003f26270 */
[----:B------:R-:W-:-:S04]  /*01b0*/  @P0 VIADD R3, R3, 0x1 ;  /* 0x0000000103030836 */ /* 0x000fc80000000000 */
[----:B------:R-:W-:-:S04]  /*01c0*/  IMAD.MOV.U32 R7, RZ, RZ, R3 ;  /* 0x000000ffff077224 */ /* 0x000fc800078e0003 */
[----:B------:R-:W-:Y:S01]  /*01d0*/  @!P1 IMAD.MOV R7, RZ, RZ, -R7 ;  /* 0x000000ffff079224 */ /* 0x000fe200078e0a07 */
[----:B------:R-:W-:-:S04]  /*01e0*/  @!P2 LOP3.LUT R7, RZ, R0, RZ, 0x33, !PT ;  /* 0x00000000ff07a212 */ /* 0x000fc800078e33ff */
[C---:B-1----:R-:W-:Y:S02]  /*01f0*/  ISETP.GE.AND P0, PT, R7.reuse, UR4, PT ;  /* 0x0000000407007c0c */ /* 0x042fe4000bf06270 */
[----:B------:R-:W-:Y:S02]  /*0200*/  IADD3 R2, PT, PT, -R7, RZ, RZ ;  /* 0x000000ff07027210 */ /* 0x000fe40007ffe1ff */
[----:B------:R-:W-:-:S03]  /*0210*/  ISETP.LT.OR P0, PT, R0, RZ, P0 ;  /* 0x000000ff0000720c */ /* 0x000fc60000701670 */
[----:B------:R-:W-:-:S10]  /*0220*/  IMAD R8, R0, R2, R5 ;  /* 0x0000000200087224 */ /* 0x000fd400078e0205 */
[----:B------:R-:W-:Y:S05]  /*0230*/  @P0 EXIT ;  /* 0x000000000000094d */ /* 0x000fea0003800000 */
[----:B------:R-:W-:Y:S02]  /*0240*/  SHF.R.S32.HI R2, RZ, 0x1f, R7 ;  /* 0x0000001fff027819 */ /* 0x000fe40000011407 */
[----:B------:R-:W-:Y:S02]  /*0250*/  SHF.R.S32.HI R3, RZ, 0x1f, R8 ;  /* 0x0000001fff037819 */ /* 0x000fe40000011408 */
[----:B------:R-:W-:Y:S02]  /*0260*/  LEA.HI R2, R2, R7, RZ, 0x3 ;  /* 0x0000000702027211 */ /* 0x000fe400078f18ff */
[----:B------:R-:W-:Y:S02]  /*0270*/  LEA.HI R4, R3, R8, RZ, 0x3 ;  /* 0x0000000803047211 */ /* 0x000fe400078f18ff */
[C---:B------:R-:W-:Y:S01]  /*0280*/  LOP3.LUT R3, R2.reuse, 0x1ffffff8, RZ, 0xc0, !PT ;  /* 0x1ffffff802037812 */ /* 0x040fe200078ec0ff */
[----:B------:R-:W-:Y:S01]  /*0290*/  IMAD.SHL.U32 R6, R2, 0x20, RZ ;  /* 0x0000002002067824 */ /* 0x000fe200078e00ff */
[C---:B------:R-:W-:Y:S01]  /*02a0*/  LOP3.LUT R5, R4.reuse, 0xfffffff8, RZ, 0xc0, !PT ;  /* 0xfffffff804057812 */ /* 0x040fe200078ec0ff */
[----:B------:R-:W-:-:S02]  /*02b0*/  IMAD.SHL.U32 R4, R4, 0x8, RZ ;  /* 0x0000000804047824 */ /* 0x000fc400078e00ff */
[----:B------:R-:W-:Y:S01]  /*02c0*/  IMAD.IADD R3, R7, 0x1, -R3 ;  /* 0x0000000107037824 */ /* 0x000fe200078e0a03 */
[----:B------:R-:W-:Y:S02]  /*02d0*/  IADD3 R2, PT, PT, R8, -R5, RZ ;  /* 0x8000000508027210 */ /* 0x000fe40007ffe0ff */
[----:B------:R-:W-:Y:S02]  /*02e0*/  LOP3.LUT R6, R6, 0xffffff00, RZ, 0xc0, !PT ;  /* 0xffffff0006067812 */ /* 0x000fe400078ec0ff */
[----:B------:R-:W-:Y:S01]  /*02f0*/  LOP3.LUT R5, R4, 0xffffffc0, RZ, 0xc0, !PT ;  /* 0xffffffc004057812 */ /* 0x000fe200078ec0ff */
[----:B------:R-:W-:Y:S02]  /*0300*/  IMAD R2, R3, 0x8, R2 ;  /* 0x0000000803027824 */ /* 0x000fe400078e0202 */
[----:B------:R-:W-:-:S03]  /*0310*/  IMAD R3, R0, UR4, RZ ;  /* 0x0000000400037c24 */ /* 0x000fc6000f8e02ff */
[----:B------:R-:W-:-:S04]  /*0320*/  IADD3 R5, PT, PT, R5, R2, R6 ;  /* 0x0000000205057210 */ /* 0x000fc80007ffe006 */
[----:B------:R-:W-:-:S13]  /*0330*/  ISETP.GE.AND P0, PT, R5, R3, PT ;  /* 0x000000030500720c */ /* 0x000fda0003f06270 */
[----:B------:R-:W-:Y:S05]  /*0340*/  @P0 EXIT ;  /* 0x000000000000094d */ /* 0x000fea0003800000 */
[----:B------:R-:W0:Y:S01]  /*0350*/  LDC.64 R2, c[0x0][0x380] ;  /* 0x0000e000ff027b82 */ /* 0x000e220000000a00 */
[----:B------:R-:W1:Y:S01]  /*0360*/  LDCU.64 UR4, c[0x0][0x358] ;  /* 0x00006b00ff0477ac */ /* 0x000e620008000a00 */
[----:B------:R-:W-:Y:S02]  /*0370*/  IMAD R0, R7, R0, R8 ;  /* 0x0000000007007224 */ /* 0x000fe400078e0208 */
[----:B0-----:R-:W-:-:S03]  /*0380*/  IMAD.WIDE R2, R5, 0x4, R2 ;  /* 0x0000000405027825 */ /* 0x001fc600078e0202 */
[----:B------:R-:W-:-:S05]  /*0390*/  I2FP.F32.S32 R5, R0 ;  /* 0x0000000000057245 */ /* 0x000fca0000201400 */
[----:B-1----:R-:W-:Y:S01]  /*03a0*/  STG.E desc[UR4][R2.64], R5 ;  /* 0x0000000502007986 */ /* 0x002fe2000c101904 */
[----:B------:R-:W-:Y:S05]  /*03b0*/  EXIT ;  /* 0x000000000000794d */ /* 0x000fea0003800000 */
.L_x_25:
        /* <DEDUP_REMOVED lines=12> */
.L_x_27:


//--------------------- .nv.shared.reserved.0     --------------------------
	.section	.nv.shared.reserved.0,"aw",@nobits
	.weak		__nv_reservedSMEM_offset_0_alias
	.size		__nv_reservedSMEM_offset_0_alias, 0, 64
	.other		__nv_reservedSMEM_offset_0_alias,@"STO_CUDA_RESERVED_SHARED STV_DEFAULT"
__nv_reservedSMEM_offset_0_alias:
	.zero		0
	.zero		64


//--------------------- .nv.constant0._Z17tiled_gemm_kernelPfS_S_i --------------------------
	.section	.nv.constant0._Z17tiled_gemm_kernelPfS_S_i,"a",@progbits
	.sectionflags	@""
	.align	4
.nv.constant0._Z17tiled_gemm_kernelPfS_S_i:
	.zero		924


//--------------------- .nv.constant0._Z19tiled_layout_kernelPfii --------------------------
	.section	.nv.constant0._Z19tiled_layout_kernelPfii,"a",@progbits
	.sectionflags	@""
	.align	4
.nv.constant0._Z19tiled_layout_kernelPfii:
	.zero		912


//--------------------- SYMBOLS --------------------------

	.type		.nv.reservedSmem.offset0,@object
	.size		.nv.reservedSmem.offset0,0x4
